	.target	sm_103a

	.elftype	@"ET_EXEC"


//--------------------- .note.nv.tkinfo           --------------------------
	.section	.note.nv.tkinfo,"",@"SHT_NOTE"
	.sectionflags	@"SHF_NOTE_NV_TKINFO"
	.tkinfo
        /*0018*/ 	.word	0x00000002
        /*0030*/ 	.string	""
        /*0030*/ 	.string	"ptxas"
        /*0030*/ 	.string	"Cuda compilation tools, release 13.0, V13.0.88"
        /*0030*/ 	.string	"Build cuda_13.0.r13.0/compiler.36424714_0"
        /*0030*/ 	.string	"-arch sm_103a -m 64 "



//--------------------- .note.nv.cuinfo           --------------------------
	.section	.note.nv.cuinfo,"",@"SHT_NOTE"
	.sectionflags	@"SHF_NOTE_NV_CUINFO"
        /*0018*/ 	.short	0x0002
        /*001a*/ 	.short	0x0067
        /*001c*/ 	.short	0x0082
	.zero		2


//--------------------- .nv.info                  --------------------------
	.section	.nv.info,"",@"SHT_CUDA_INFO"
	.align	4


	//----- nvinfo : EIATTR_REGCOUNT
	.align		4
        /*0000*/ 	.byte	0x04, 0x2f
        /*0002*/ 	.short	(.L_12 - .L_11)
	.align		4
.L_11:
        /*0004*/ 	.word	index@(_ZN7cutlass13device_kernelIN5flash19enable_sm80_to_sm89INS1_16FlashAttnFwdSm80INS1_25CollectiveMainloopFwdSm80ILi8ELi2ELb0EN4cute5tupleIJNS5_1CILi128EEENS7_ILi64EEENS7_ILi192EEEEEELi192ENS_6half_tEfNS_4arch4Sm80ELb1ELb0ELb1ELb1ELb0ELb1ELb1ELb1EEENS1_21CollectiveEpilogueFwdINS6_IJS8_SA_S9_EEENS6_IJNS7_ILi1EEESI_SI_EEESC_SE_Li256ELb1ELb1ELb1ELb0EEENS1_36VarlenDynamicPersistentTileSchedulerILi128ELi64ELi256ELi256ELb1ELb1ELb0ELb1ELb1ELb1EEEEEEEEEvNT_6ParamsE)
        /*0008*/ 	.word	0x00000004


	//----- nvinfo : EIATTR_FRAME_SIZE
	.align		4
.L_12:
        /*000c*/ 	.byte	0x04, 0x11
        /*000e*/ 	.short	(.L_14 - .L_13)
	.align		4
.L_13:
        /*0010*/ 	.word	index@(_ZN7cutlass13device_kernelIN5flash19enable_sm80_to_sm89INS1_16FlashAttnFwdSm80INS1_25CollectiveMainloopFwdSm80ILi8ELi2ELb0EN4cute5tupleIJNS5_1CILi128EEENS7_ILi64EEENS7_ILi192EEEEEELi192ENS_6half_tEfNS_4arch4Sm80ELb1ELb0ELb1ELb1ELb0ELb1ELb1ELb1EEENS1_21CollectiveEpilogueFwdINS6_IJS8_SA_S9_EEENS6_IJNS7_ILi1EEESI_SI_EEESC_SE_Li256ELb1ELb1ELb1ELb0EEENS1_36VarlenDynamicPersistentTileSchedulerILi128ELi64ELi256ELi256ELb1ELb1ELb0ELb1ELb1ELb1EEEEEEEEEvNT_6ParamsE)
        /*0014*/ 	.word	0x00000000


	//----- nvinfo : EIATTR_REGCOUNT
	.align		4
.L_14:
        /*0018*/ 	.byte	0x04, 0x2f
        /*001a*/ 	.short	(.L_16 - .L_15)
	.align		4
.L_15:
        /*001c*/ 	.word	index@(_ZN7cutlass13device_kernelIN5flash19enable_sm80_to_sm89INS1_16FlashAttnFwdSm80INS1_25CollectiveMainloopFwdSm80ILi8ELi2ELb0EN4cute5tupleIJNS5_1CILi128EEENS7_ILi64EEENS7_ILi192EEEEEELi192ENS_6half_tEfNS_4arch4Sm80ELb1ELb0ELb1ELb1ELb0ELb0ELb1ELb1EEENS1_21CollectiveEpilogueFwdINS6_IJS8_SA_S9_EEENS6_IJNS7_ILi1EEESI_SI_EEESC_SE_Li256ELb1ELb1ELb1ELb0EEENS1_36VarlenDynamicPersistentTileSchedulerILi128ELi64ELi256ELi256ELb1ELb1ELb0ELb1ELb1ELb1EEEEEEEEEvNT_6ParamsE)
        /*0020*/ 	.word	0x00000004


	//----- nvinfo : EIATTR_FRAME_SIZE
	.align		4
.L_16:
        /*0024*/ 	.byte	0x04, 0x11
        /*0026*/ 	.short	(.L_18 - .L_17)
	.align		4
.L_17:
        /*0028*/ 	.word	index@(_ZN7cutlass13device_kernelIN5flash19enable_sm80_to_sm89INS1_16FlashAttnFwdSm80INS1_25CollectiveMainloopFwdSm80ILi8ELi2ELb0EN4cute5tupleIJNS5_1CILi128EEENS7_ILi64EEENS7_ILi192EEEEEELi192ENS_6half_tEfNS_4arch4Sm80ELb1ELb0ELb1ELb1ELb0ELb0ELb1ELb1EEENS1_21CollectiveEpilogueFwdINS6_IJS8_SA_S9_EEENS6_IJNS7_ILi1EEESI_SI_EEESC_SE_Li256ELb1ELb1ELb1ELb0EEENS1_36VarlenDynamicPersistentTileSchedulerILi128ELi64ELi256ELi256ELb1ELb1ELb0ELb1ELb1ELb1EEEEEEEEEvNT_6ParamsE)
        /*002c*/ 	.word	0x00000000


	//----- nvinfo : EIATTR_REGCOUNT
	.align		4
.L_18:
        /*0030*/ 	.byte	0x04, 0x2f
        /*0032*/ 	.short	(.L_20 - .L_19)
	.align		4
.L_19:
        /*0034*/ 	.word	index@(_ZN7cutlass13device_kernelIN5flash19enable_sm80_to_sm89INS1_16FlashAttnFwdSm80INS1_25CollectiveMainloopFwdSm80ILi8ELi2ELb1EN4cute5tupleIJNS5_1CILi128EEENS7_ILi96EEENS7_ILi192EEEEEELi192ENS_6half_tEfNS_4arch4Sm80ELb1ELb0ELb1ELb0ELb0ELb0ELb1ELb1EEENS1_21CollectiveEpilogueFwdINS6_IJS8_SA_S9_EEENS6_IJNS7_ILi1EEESI_SI_EEESC_SE_Li256ELb0ELb1ELb1ELb0EEENS1_30DynamicPersistentTileSchedulerILi256ELi256ELb1ELb1ELb0EEEEEEEEEvNT_6ParamsE)
        /*0038*/ 	.word	0x00000004


	//----- nvinfo : EIATTR_FRAME_SIZE
	.align		4
.L_20:
        /*003c*/ 	.byte	0x04, 0x11
        /*003e*/ 	.short	(.L_22 - .L_21)
	.align		4
.L_21:
        /*0040*/ 	.word	index@(_ZN7cutlass13device_kernelIN5flash19enable_sm80_to_sm89INS1_16FlashAttnFwdSm80INS1_25CollectiveMainloopFwdSm80ILi8ELi2ELb1EN4cute5tupleIJNS5_1CILi128EEENS7_ILi96EEENS7_ILi192EEEEEELi192ENS_6half_tEfNS_4arch4Sm80ELb1ELb0ELb1ELb0ELb0ELb0ELb1ELb1EEENS1_21CollectiveEpilogueFwdINS6_IJS8_SA_S9_EEENS6_IJNS7_ILi1EEESI_SI_EEESC_SE_Li256ELb0ELb1ELb1ELb0EEENS1_30DynamicPersistentTileSchedulerILi256ELi256ELb1ELb1ELb0EEEEEEEEEvNT_6ParamsE)
        /*0044*/ 	.word	0x00000000


	//----- nvinfo : EIATTR_REGCOUNT
	.align		4
.L_22:
        /*0048*/ 	.byte	0x04, 0x2f
        /*004a*/ 	.short	(.L_24 - .L_23)
	.align		4
.L_23:
        /*004c*/ 	.word	index@(_ZN7cutlass13device_kernelIN5flash19enable_sm80_to_sm89INS1_16FlashAttnFwdSm80INS1_25CollectiveMainloopFwdSm80ILi8ELi2ELb0EN4cute5tupleIJNS5_1CILi128EEENS7_ILi64EEENS7_ILi192EEEEEELi192ENS_6half_tEfNS_4arch4Sm80ELb0ELb1ELb1ELb1ELb0ELb1ELb1ELb1EEENS1_21CollectiveEpilogueFwdINS6_IJS8_SA_S9_EEENS6_IJNS7_ILi1EEESI_SI_EEESC_SE_Li256ELb1ELb1ELb1ELb0EEENS1_36VarlenDynamicPersistentTileSchedulerILi128ELi64ELi256ELi256ELb1ELb1ELb0ELb1ELb0ELb1EEEEEEEEEvNT_6ParamsE)
        /*0050*/ 	.word	0x00000004


	//----- nvinfo : EIATTR_FRAME_SIZE
	.align		4
.L_24:
        /*0054*/ 	.byte	0x04, 0x11
        /*0056*/ 	.short	(.L_26 - .L_25)
	.align		4
.L_25:
        /*0058*/ 	.word	index@(_ZN7cutlass13device_kernelIN5flash19enable_sm80_to_sm89INS1_16FlashAttnFwdSm80INS1_25CollectiveMainloopFwdSm80ILi8ELi2ELb0EN4cute5tupleIJNS5_1CILi128EEENS7_ILi64EEENS7_ILi192EEEEEELi192ENS_6half_tEfNS_4arch4Sm80ELb0ELb1ELb1ELb1ELb0ELb1ELb1ELb1EEENS1_21CollectiveEpilogueFwdINS6_IJS8_SA_S9_EEENS6_IJNS7_ILi1EEESI_SI_EEESC_SE_Li256ELb1ELb1ELb1ELb0EEENS1_36VarlenDynamicPersistentTileSchedulerILi128ELi64ELi256ELi256ELb1ELb1ELb0ELb1ELb0ELb1EEEEEEEEEvNT_6ParamsE)
        /*005c*/ 	.word	0x00000000


	//----- nvinfo : EIATTR_REGCOUNT
	.align		4
.L_26:
        /*0060*/ 	.byte	0x04, 0x2f
        /*0062*/ 	.short	(.L_28 - .L_27)
	.align		4
.L_27:
        /*0064*/ 	.word	index@(_ZN7cutlass13device_kernelIN5flash19enable_sm80_to_sm89INS1_16FlashAttnFwdSm80INS1_25CollectiveMainloopFwdSm80ILi8ELi2ELb0EN4cute5tupleIJNS5_1CILi128EEENS7_ILi64EEENS7_ILi192EEEEEELi192ENS_6half_tEfNS_4arch4Sm80ELb0ELb1ELb1ELb1ELb0ELb0ELb1ELb1EEENS1_21CollectiveEpilogueFwdINS6_IJS8_SA_S9_EEENS6_IJNS7_ILi1EEESI_SI_EEESC_SE_Li256ELb1ELb1ELb1ELb0EEENS1_36VarlenDynamicPersistentTileSchedulerILi128ELi64ELi256ELi256ELb1ELb1ELb0ELb1ELb0ELb1EEEEEEEEEvNT_6ParamsE)
        /*0068*/ 	.word	0x00000004


	//----- nvinfo : EIATTR_FRAME_SIZE
	.align		4
.L_28:
        /*006c*/ 	.byte	0x04, 0x11
        /*006e*/ 	.short	(.L_30 - .L_29)
	.align		4
.L_29:
        /*0070*/ 	.word	index@(_ZN7cutlass13device_kernelIN5flash19enable_sm80_to_sm89INS1_16FlashAttnFwdSm80INS1_25CollectiveMainloopFwdSm80ILi8ELi2ELb0EN4cute5tupleIJNS5_1CILi128EEENS7_ILi64EEENS7_ILi192EEEEEELi192ENS_6half_tEfNS_4arch4Sm80ELb0ELb1ELb1ELb1ELb0ELb0ELb1ELb1EEENS1_21CollectiveEpilogueFwdINS6_IJS8_SA_S9_EEENS6_IJNS7_ILi1EEESI_SI_EEESC_SE_Li256ELb1ELb1ELb1ELb0EEENS1_36VarlenDynamicPersistentTileSchedulerILi128ELi64ELi256ELi256ELb1ELb1ELb0ELb1ELb0ELb1EEEEEEEEEvNT_6ParamsE)
        /*0074*/ 	.word	0x00000000


	//----- nvinfo : EIATTR_REGCOUNT
	.align		4
.L_30:
        /*0078*/ 	.byte	0x04, 0x2f
        /*007a*/ 	.short	(.L_32 - .L_31)
	.align		4
.L_31:
        /*007c*/ 	.word	index@(_ZN7cutlass13device_kernelIN5flash19enable_sm80_to_sm89INS1_16FlashAttnFwdSm80INS1_25CollectiveMainloopFwdSm80ILi8ELi2ELb0EN4cute5tupleIJNS5_1CILi128EEENS7_ILi64EEENS7_ILi192EEEEEELi192ENS_6half_tEfNS_4arch4Sm80ELb0ELb1ELb1ELb0ELb0ELb0ELb1ELb1EEENS1_21CollectiveEpilogueFwdINS6_IJS8_SA_S9_EEENS6_IJNS7_ILi1EEESI_SI_EEESC_SE_Li256ELb0ELb1ELb1ELb0EEENS1_19SingleTileSchedulerILb0ELb1ELb1ELi128EEEEEEEEEvNT_6ParamsE)
        /*0080*/ 	.word	0x00000004


	//----- nvinfo : EIATTR_FRAME_SIZE
	.align		4
.L_32:
        /*0084*/ 	.byte	0x04, 0x11
        /*0086*/ 	.short	(.L_34 - .L_33)
	.align		4
.L_33:
        /*0088*/ 	.word	index@(_ZN7cutlass13device_kernelIN5flash19enable_sm80_to_sm89INS1_16FlashAttnFwdSm80INS1_25CollectiveMainloopFwdSm80ILi8ELi2ELb0EN4cute5tupleIJNS5_1CILi128EEENS7_ILi64EEENS7_ILi192EEEEEELi192ENS_6half_tEfNS_4arch4Sm80ELb0ELb1ELb1ELb0ELb0ELb0ELb1ELb1EEENS1_21CollectiveEpilogueFwdINS6_IJS8_SA_S9_EEENS6_IJNS7_ILi1EEESI_SI_EEESC_SE_Li256ELb0ELb1ELb1ELb0EEENS1_19SingleTileSchedulerILb0ELb1ELb1ELi128EEEEEEEEEvNT_6ParamsE)
        /*008c*/ 	.word	0x00000000


	//----- nvinfo : EIATTR_REGCOUNT
	.align		4
.L_34:
        /*0090*/ 	.byte	0x04, 0x2f
        /*0092*/ 	.short	(.L_36 - .L_35)
	.align		4
.L_35:
        /*0094*/ 	.word	index@(_ZN7cutlass13device_kernelIN5flash19enable_sm80_to_sm89INS1_16FlashAttnFwdSm80INS1_25CollectiveMainloopFwdSm80ILi8ELi2ELb0EN4cute5tupleIJNS5_1CILi128EEENS7_ILi64EEENS7_ILi192EEEEEELi192ENS_6half_tEfNS_4arch4Sm80ELb0ELb0ELb1ELb1ELb0ELb1ELb1ELb1EEENS1_21CollectiveEpilogueFwdINS6_IJS8_SA_S9_EEENS6_IJNS7_ILi1EEESI_SI_EEESC_SE_Li256ELb1ELb1ELb1ELb0EEENS1_36VarlenDynamicPersistentTileSchedulerILi128ELi64ELi256ELi256ELb1ELb1ELb0ELb0ELb1ELb1EEEEEEEEEvNT_6ParamsE)
        /*0098*/ 	.word	0x00000004


	//----- nvinfo : EIATTR_FRAME_SIZE
	.align		4
.L_36:
        /*009c*/ 	.byte	0x04, 0x11
        /*009e*/ 	.short	(.L_38 - .L_37)
	.align		4
.L_37:
        /*00a0*/ 	.word	index@(_ZN7cutlass13device_kernelIN5flash19enable_sm80_to_sm89INS1_16FlashAttnFwdSm80INS1_25CollectiveMainloopFwdSm80ILi8ELi2ELb0EN4cute5tupleIJNS5_1CILi128EEENS7_ILi64EEENS7_ILi192EEEEEELi192ENS_6half_tEfNS_4arch4Sm80ELb0ELb0ELb1ELb1ELb0ELb1ELb1ELb1EEENS1_21CollectiveEpilogueFwdINS6_IJS8_SA_S9_EEENS6_IJNS7_ILi1EEESI_SI_EEESC_SE_Li256ELb1ELb1ELb1ELb0EEENS1_36VarlenDynamicPersistentTileSchedulerILi128ELi64ELi256ELi256ELb1ELb1ELb0ELb0ELb1ELb1EEEEEEEEEvNT_6ParamsE)
        /*00a4*/ 	.word	0x00000000


	//----- nvinfo : EIATTR_REGCOUNT
	.align		4
.L_38:
        /*00a8*/ 	.byte	0x04, 0x2f
        /*00aa*/ 	.short	(.L_40 - .L_39)
	.align		4
.L_39:
        /*00ac*/ 	.word	index@(_ZN7cutlass13device_kernelIN5flash19enable_sm80_to_sm89INS1_16FlashAttnFwdSm80INS1_25CollectiveMainloopFwdSm80ILi8ELi2ELb0EN4cute5tupleIJNS5_1CILi128EEENS7_ILi64EEENS7_ILi192EEEEEELi192ENS_6half_tEfNS_4arch4Sm80ELb0ELb0ELb1ELb1ELb0ELb0ELb1ELb1EEENS1_21CollectiveEpilogueFwdINS6_IJS8_SA_S9_EEENS6_IJNS7_ILi1EEESI_SI_EEESC_SE_Li256ELb1ELb1ELb1ELb0EEENS1_36VarlenDynamicPersistentTileSchedulerILi128ELi64ELi256ELi256ELb1ELb1ELb0ELb0ELb1ELb1EEEEEEEEEvNT_6ParamsE)
        /*00b0*/ 	.word	0x00000004


	//----- nvinfo : EIATTR_FRAME_SIZE
	.align		4
.L_40:
        /*00b4*/ 	.byte	0x04, 0x11
        /*00b6*/ 	.short	(.L_42 - .L_41)
	.align		4
.L_41:
        /*00b8*/ 	.word	index@(_ZN7cutlass13device_kernelIN5flash19enable_sm80_to_sm89INS1_16FlashAttnFwdSm80INS1_25CollectiveMainloopFwdSm80ILi8ELi2ELb0EN4cute5tupleIJNS5_1CILi128EEENS7_ILi64EEENS7_ILi192EEEEEELi192ENS_6half_tEfNS_4arch4Sm80ELb0ELb0ELb1ELb1ELb0ELb0ELb1ELb1EEENS1_21CollectiveEpilogueFwdINS6_IJS8_SA_S9_EEENS6_IJNS7_ILi1EEESI_SI_EEESC_SE_Li256ELb1ELb1ELb1ELb0EEENS1_36VarlenDynamicPersistentTileSchedulerILi128ELi64ELi256ELi256ELb1ELb1ELb0ELb0ELb1ELb1EEEEEEEEEvNT_6ParamsE)
        /*00bc*/ 	.word	0x00000000


	//----- nvinfo : EIATTR_REGCOUNT
	.align		4
.L_42:
        /*00c0*/ 	.byte	0x04, 0x2f
        /*00c2*/ 	.short	(.L_44 - .L_43)
	.align		4
.L_43:
        /*00c4*/ 	.word	index@(_ZN7cutlass13device_kernelIN5flash19enable_sm80_to_sm89INS1_16FlashAttnFwdSm80INS1_25CollectiveMainloopFwdSm80ILi8ELi2ELb1EN4cute5tupleIJNS5_1CILi128EEENS7_ILi96EEENS7_ILi192EEEEEELi192ENS_6half_tEfNS_4arch4Sm80ELb0ELb0ELb1ELb0ELb0ELb0ELb1ELb1EEENS1_21CollectiveEpilogueFwdINS6_IJS8_SA_S9_EEENS6_IJNS7_ILi1EEESI_SI_EEESC_SE_Li256ELb0ELb1ELb1ELb0EEENS1_19SingleTileSchedulerILb0ELb1ELb1ELi128EEEEEEEEEvNT_6ParamsE)
        /*00c8*/ 	.word	0x00000004


	//----- nvinfo : EIATTR_FRAME_SIZE
	.align		4
.L_44:
        /*00cc*/ 	.byte	0x04, 0x11
        /*00ce*/ 	.short	(.L_46 - .L_45)
	.align		4
.L_45:
        /*00d0*/ 	.word	index@(_ZN7cutlass13device_kernelIN5flash19enable_sm80_to_sm89INS1_16FlashAttnFwdSm80INS1_25CollectiveMainloopFwdSm80ILi8ELi2ELb1EN4cute5tupleIJNS5_1CILi128EEENS7_ILi96EEENS7_ILi192EEEEEELi192ENS_6half_tEfNS_4arch4Sm80ELb0ELb0ELb1ELb0ELb0ELb0ELb1ELb1EEENS1_21CollectiveEpilogueFwdINS6_IJS8_SA_S9_EEENS6_IJNS7_ILi1EEESI_SI_EEESC_SE_Li256ELb0ELb1ELb1ELb0EEENS1_19SingleTileSchedulerILb0ELb1ELb1ELi128EEEEEEEEEvNT_6ParamsE)
        /*00d4*/ 	.word	0x00000000


	//----- nvinfo : EIATTR_REGCOUNT
	.align		4
.L_46:
        /*00d8*/ 	.byte	0x04, 0x2f
        /*00da*/ 	.short	(.L_48 - .L_47)
	.align		4
.L_47:
        /*00dc*/ 	.word	index@(_ZN7cutlass13device_kernelIN5flash19enable_sm80_to_sm89INS1_16FlashAttnFwdSm80INS1_25CollectiveMainloopFwdSm80ILi8ELi1ELb0EN4cute5tupleIJNS5_1CILi128EEENS7_ILi64EEENS7_ILi192EEEEEELi192ENS_6half_tEfNS_4arch4Sm80ELb1ELb0ELb1ELb1ELb0ELb1ELb1ELb1EEENS1_21CollectiveEpilogueFwdINS6_IJS8_SA_S9_EEENS6_IJNS7_ILi1EEESI_SI_EEESC_SE_Li256ELb1ELb1ELb1ELb0EEENS1_36VarlenDynamicPersistentTileSchedulerILi128ELi64ELi256ELi256ELb1ELb1ELb0ELb1ELb1ELb1EEEEEEEEEvNT_6ParamsE)
        /*00e0*/ 	.word	0x00000004


	//----- nvinfo : EIATTR_FRAME_SIZE
	.align		4
.L_48:
        /*00e4*/ 	.byte	0x04, 0x11
        /*00e6*/ 	.short	(.L_50 - .L_49)
	.align		4
.L_49:
        /*00e8*/ 	.word	index@(_ZN7cutlass13device_kernelIN5flash19enable_sm80_to_sm89INS1_16FlashAttnFwdSm80INS1_25CollectiveMainloopFwdSm80ILi8ELi1ELb0EN4cute5tupleIJNS5_1CILi128EEENS7_ILi64EEENS7_ILi192EEEEEELi192ENS_6half_tEfNS_4arch4Sm80ELb1ELb0ELb1ELb1ELb0ELb1ELb1ELb1EEENS1_21CollectiveEpilogueFwdINS6_IJS8_SA_S9_EEENS6_IJNS7_ILi1EEESI_SI_EEESC_SE_Li256ELb1ELb1ELb1ELb0EEENS1_36VarlenDynamicPersistentTileSchedulerILi128ELi64ELi256ELi256ELb1ELb1ELb0ELb1ELb1ELb1EEEEEEEEEvNT_6ParamsE)
        /*00ec*/ 	.word	0x00000000


	//----- nvinfo : EIATTR_REGCOUNT
	.align		4
.L_50:
        /*00f0*/ 	.byte	0x04, 0x2f
        /*00f2*/ 	.short	(.L_52 - .L_51)
	.align		4
.L_51:
        /*00f4*/ 	.word	index@(_ZN7cutlass13device_kernelIN5flash19enable_sm80_to_sm89INS1_16FlashAttnFwdSm80INS1_25CollectiveMainloopFwdSm80ILi8ELi1ELb0EN4cute5tupleIJNS5_1CILi128EEENS7_ILi64EEENS7_ILi192EEEEEELi192ENS_6half_tEfNS_4arch4Sm80ELb1ELb0ELb1ELb1ELb0ELb0ELb1ELb1EEENS1_21CollectiveEpilogueFwdINS6_IJS8_SA_S9_EEENS6_IJNS7_ILi1EEESI_SI_EEESC_SE_Li256ELb1ELb1ELb1ELb0EEENS1_36VarlenDynamicPersistentTileSchedulerILi128ELi64ELi256ELi256ELb1ELb1ELb0ELb1ELb1ELb1EEEEEEEEEvNT_6ParamsE)
        /*00f8*/ 	.word	0x00000004


	//----- nvinfo : EIATTR_FRAME_SIZE
	.align		4
.L_52:
        /*00fc*/ 	.byte	0x04, 0x11
        /*00fe*/ 	.short	(.L_54 - .L_53)
	.align		4
.L_53:
        /*0100*/ 	.word	index@(_ZN7cutlass13device_kernelIN5flash19enable_sm80_to_sm89INS1_16FlashAttnFwdSm80INS1_25CollectiveMainloopFwdSm80ILi8ELi1ELb0EN4cute5tupleIJNS5_1CILi128EEENS7_ILi64EEENS7_ILi192EEEEEELi192ENS_6half_tEfNS_4arch4Sm80ELb1ELb0ELb1ELb1ELb0ELb0ELb1ELb1EEENS1_21CollectiveEpilogueFwdINS6_IJS8_SA_S9_EEENS6_IJNS7_ILi1EEESI_SI_EEESC_SE_Li256ELb1ELb1ELb1ELb0EEENS1_36VarlenDynamicPersistentTileSchedulerILi128ELi64ELi256ELi256ELb1ELb1ELb0ELb1ELb1ELb1EEEEEEEEEvNT_6ParamsE)
        /*0104*/ 	.word	0x00000000


	//----- nvinfo : EIATTR_REGCOUNT
	.align		4
.L_54:
        /*0108*/ 	.byte	0x04, 0x2f
        /*010a*/ 	.short	(.L_56 - .L_55)
	.align		4
.L_55:
        /*010c*/ 	.word	index@(_ZN7cutlass13device_kernelIN5flash19enable_sm80_to_sm89INS1_16FlashAttnFwdSm80INS1_25CollectiveMainloopFwdSm80ILi8ELi1ELb1EN4cute5tupleIJNS5_1CILi128EEENS7_ILi96EEENS7_ILi192EEEEEELi192ENS_6half_tEfNS_4arch4Sm80ELb1ELb0ELb1ELb0ELb0ELb0ELb1ELb1EEENS1_21CollectiveEpilogueFwdINS6_IJS8_SA_S9_EEENS6_IJNS7_ILi1EEESI_SI_EEESC_SE_Li256ELb0ELb1ELb1ELb0EEENS1_30DynamicPersistentTileSchedulerILi256ELi256ELb1ELb1ELb0EEEEEEEEEvNT_6ParamsE)
        /*0110*/ 	.word	0x00000004


	//----- nvinfo : EIATTR_FRAME_SIZE
	.align		4
.L_56:
        /*0114*/ 	.byte	0x04, 0x11
        /*0116*/ 	.short	(.L_58 - .L_57)
	.align		4
.L_57:
        /*0118*/ 	.word	index@(_ZN7cutlass13device_kernelIN5flash19enable_sm80_to_sm89INS1_16FlashAttnFwdSm80INS1_25CollectiveMainloopFwdSm80ILi8ELi1ELb1EN4cute5tupleIJNS5_1CILi128EEENS7_ILi96EEENS7_ILi192EEEEEELi192ENS_6half_tEfNS_4arch4Sm80ELb1ELb0ELb1ELb0ELb0ELb0ELb1ELb1EEENS1_21CollectiveEpilogueFwdINS6_IJS8_SA_S9_EEENS6_IJNS7_ILi1EEESI_SI_EEESC_SE_Li256ELb0ELb1ELb1ELb0EEENS1_30DynamicPersistentTileSchedulerILi256ELi256ELb1ELb1ELb0EEEEEEEEEvNT_6ParamsE)
        /*011c*/ 	.word	0x00000000


	//----- nvinfo : EIATTR_REGCOUNT
	.align		4
.L_58:
        /*0120*/ 	.byte	0x04, 0x2f
        /*0122*/ 	.short	(.L_60 - .L_59)
	.align		4
.L_59:
        /*0124*/ 	.word	index@(_ZN7cutlass13device_kernelIN5flash19enable_sm80_to_sm89INS1_16FlashAttnFwdSm80INS1_25CollectiveMainloopFwdSm80ILi8ELi1ELb0EN4cute5tupleIJNS5_1CILi128EEENS7_ILi64EEENS7_ILi192EEEEEELi192ENS_6half_tEfNS_4arch4Sm80ELb0ELb1ELb1ELb1ELb0ELb1ELb1ELb1EEENS1_21CollectiveEpilogueFwdINS6_IJS8_SA_S9_EEENS6_IJNS7_ILi1EEESI_SI_EEESC_SE_Li256ELb1ELb1ELb1ELb0EEENS1_36VarlenDynamicPersistentTileSchedulerILi128ELi64ELi256ELi256ELb1ELb1ELb0ELb1ELb0ELb1EEEEEEEEEvNT_6ParamsE)
        /*0128*/ 	.word	0x00000004


	//----- nvinfo : EIATTR_FRAME_SIZE
	.align		4
.L_60:
        /*012c*/ 	.byte	0x04, 0x11
        /*012e*/ 	.short	(.L_62 - .L_61)
	.align		4
.L_61:
        /*0130*/ 	.word	index@(_ZN7cutlass13device_kernelIN5flash19enable_sm80_to_sm89INS1_16FlashAttnFwdSm80INS1_25CollectiveMainloopFwdSm80ILi8ELi1ELb0EN4cute5tupleIJNS5_1CILi128EEENS7_ILi64EEENS7_ILi192EEEEEELi192ENS_6half_tEfNS_4arch4Sm80ELb0ELb1ELb1ELb1ELb0ELb1ELb1ELb1EEENS1_21CollectiveEpilogueFwdINS6_IJS8_SA_S9_EEENS6_IJNS7_ILi1EEESI_SI_EEESC_SE_Li256ELb1ELb1ELb1ELb0EEENS1_36VarlenDynamicPersistentTileSchedulerILi128ELi64ELi256ELi256ELb1ELb1ELb0ELb1ELb0ELb1EEEEEEEEEvNT_6ParamsE)
        /*0134*/ 	.word	0x00000000


	//----- nvinfo : EIATTR_REGCOUNT
	.align		4
.L_62:
        /*0138*/ 	.byte	0x04, 0x2f
        /*013a*/ 	.short	(.L_64 - .L_63)
	.align		4
.L_63:
        /*013c*/ 	.word	index@(_ZN7cutlass13device_kernelIN5flash19enable_sm80_to_sm89INS1_16FlashAttnFwdSm80INS1_25CollectiveMainloopFwdSm80ILi8ELi1ELb0EN4cute5tupleIJNS5_1CILi128EEENS7_ILi64EEENS7_ILi192EEEEEELi192ENS_6half_tEfNS_4arch4Sm80ELb0ELb1ELb1ELb1ELb0ELb0ELb1ELb1EEENS1_21CollectiveEpilogueFwdINS6_IJS8_SA_S9_EEENS6_IJNS7_ILi1EEESI_SI_EEESC_SE_Li256ELb1ELb1ELb1ELb0EEENS1_36VarlenDynamicPersistentTileSchedulerILi128ELi64ELi256ELi256ELb1ELb1ELb0ELb1ELb0ELb1EEEEEEEEEvNT_6ParamsE)
        /*0140*/ 	.word	0x00000004


	//----- nvinfo : EIATTR_FRAME_SIZE
	.align		4
.L_64:
        /*0144*/ 	.byte	0x04, 0x11
        /*0146*/ 	.short	(.L_66 - .L_65)
	.align		4
.L_65:
        /*0148*/ 	.word	index@(_ZN7cutlass13device_kernelIN5flash19enable_sm80_to_sm89INS1_16FlashAttnFwdSm80INS1_25CollectiveMainloopFwdSm80ILi8ELi1ELb0EN4cute5tupleIJNS5_1CILi128EEENS7_ILi64EEENS7_ILi192EEEEEELi192ENS_6half_tEfNS_4arch4Sm80ELb0ELb1ELb1ELb1ELb0ELb0ELb1ELb1EEENS1_21CollectiveEpilogueFwdINS6_IJS8_SA_S9_EEENS6_IJNS7_ILi1EEESI_SI_EEESC_SE_Li256ELb1ELb1ELb1ELb0EEENS1_36VarlenDynamicPersistentTileSchedulerILi128ELi64ELi256ELi256ELb1ELb1ELb0ELb1ELb0ELb1EEEEEEEEEvNT_6ParamsE)
        /*014c*/ 	.word	0x00000000


	//----- nvinfo : EIATTR_REGCOUNT
	.align		4
.L_66:
        /*0150*/ 	.byte	0x04, 0x2f
        /*0152*/ 	.short	(.L_68 - .L_67)
	.align		4
.L_67:
        /*0154*/ 	.word	index@(_ZN7cutlass13device_kernelIN5flash19enable_sm80_to_sm89INS1_16FlashAttnFwdSm80INS1_25CollectiveMainloopFwdSm80ILi8ELi1ELb0EN4cute5tupleIJNS5_1CILi128EEENS7_ILi64EEENS7_ILi192EEEEEELi192ENS_6half_tEfNS_4arch4Sm80ELb0ELb1ELb1ELb0ELb0ELb0ELb1ELb1EEENS1_21CollectiveEpilogueFwdINS6_IJS8_SA_S9_EEENS6_IJNS7_ILi1EEESI_SI_EEESC_SE_Li256ELb0ELb1ELb1ELb0EEENS1_19SingleTileSchedulerILb0ELb1ELb1ELi128EEEEEEEEEvNT_6ParamsE)
        /*0158*/ 	.word	0x00000004


	//----- nvinfo : EIATTR_FRAME_SIZE
	.align		4
.L_68:
        /*015c*/ 	.byte	0x04, 0x11
        /*015e*/ 	.short	(.L_70 - .L_69)
	.align		4
.L_69:
        /*0160*/ 	.word	index@(_ZN7cutlass13device_kernelIN5flash19enable_sm80_to_sm89INS1_16FlashAttnFwdSm80INS1_25CollectiveMainloopFwdSm80ILi8ELi1ELb0EN4cute5tupleIJNS5_1CILi128EEENS7_ILi64EEENS7_ILi192EEEEEELi192ENS_6half_tEfNS_4arch4Sm80ELb0ELb1ELb1ELb0ELb0ELb0ELb1ELb1EEENS1_21CollectiveEpilogueFwdINS6_IJS8_SA_S9_EEENS6_IJNS7_ILi1EEESI_SI_EEESC_SE_Li256ELb0ELb1ELb1ELb0EEENS1_19SingleTileSchedulerILb0ELb1ELb1ELi128EEEEEEEEEvNT_6ParamsE)
        /*0164*/ 	.word	0x00000000


	//----- nvinfo : EIATTR_REGCOUNT
	.align		4
.L_70:
        /*0168*/ 	.byte	0x04, 0x2f
        /*016a*/ 	.short	(.L_72 - .L_71)
	.align		4
.L_71:
        /*016c*/ 	.word	index@(_ZN7cutlass13device_kernelIN5flash19enable_sm80_to_sm89INS1_16FlashAttnFwdSm80INS1_25CollectiveMainloopFwdSm80ILi8ELi1ELb0EN4cute5tupleIJNS5_1CILi128EEENS7_ILi64EEENS7_ILi192EEEEEELi192ENS_6half_tEfNS_4arch4Sm80ELb0ELb0ELb1ELb1ELb0ELb1ELb1ELb1EEENS1_21CollectiveEpilogueFwdINS6_IJS8_SA_S9_EEENS6_IJNS7_ILi1EEESI_SI_EEESC_SE_Li256ELb1ELb1ELb1ELb0EEENS1_36VarlenDynamicPersistentTileSchedulerILi128ELi64ELi256ELi256ELb1ELb1ELb0ELb0ELb1ELb1EEEEEEEEEvNT_6ParamsE)
        /*0170*/ 	.word	0x00000004


	//----- nvinfo : EIATTR_FRAME_SIZE
	.align		4
.L_72:
        /*0174*/ 	.byte	0x04, 0x11
        /*0176*/ 	.short	(.L_74 - .L_73)
	.align		4
.L_73:
        /*0178*/ 	.word	index@(_ZN7cutlass13device_kernelIN5flash19enable_sm80_to_sm89INS1_16FlashAttnFwdSm80INS1_25CollectiveMainloopFwdSm80ILi8ELi1ELb0EN4cute5tupleIJNS5_1CILi128EEENS7_ILi64EEENS7_ILi192EEEEEELi192ENS_6half_tEfNS_4arch4Sm80ELb0ELb0ELb1ELb1ELb0ELb1ELb1ELb1EEENS1_21CollectiveEpilogueFwdINS6_IJS8_SA_S9_EEENS6_IJNS7_ILi1EEESI_SI_EEESC_SE_Li256ELb1ELb1ELb1ELb0EEENS1_36VarlenDynamicPersistentTileSchedulerILi128ELi64ELi256ELi256ELb1ELb1ELb0ELb0ELb1ELb1EEEEEEEEEvNT_6ParamsE)
        /*017c*/ 	.word	0x00000000


	//----- nvinfo : EIATTR_REGCOUNT
	.align		4
.L_74:
        /*0180*/ 	.byte	0x04, 0x2f
        /*0182*/ 	.short	(.L_76 - .L_75)
	.align		4
.L_75:
        /*0184*/ 	.word	index@(_ZN7cutlass13device_kernelIN5flash19enable_sm80_to_sm89INS1_16FlashAttnFwdSm80INS1_25CollectiveMainloopFwdSm80ILi8ELi1ELb0EN4cute5tupleIJNS5_1CILi128EEENS7_ILi64EEENS7_ILi192EEEEEELi192ENS_6half_tEfNS_4arch4Sm80ELb0ELb0ELb1ELb1ELb0ELb0ELb1ELb1EEENS1_21CollectiveEpilogueFwdINS6_IJS8_SA_S9_EEENS6_IJNS7_ILi1EEESI_SI_EEESC_SE_Li256ELb1ELb1ELb1ELb0EEENS1_36VarlenDynamicPersistentTileSchedulerILi128ELi64ELi256ELi256ELb1ELb1ELb0ELb0ELb1ELb1EEEEEEEEEvNT_6ParamsE)
        /*0188*/ 	.word	0x00000004


	//----- nvinfo : EIATTR_FRAME_SIZE
	.align		4
.L_76:
        /*018c*/ 	.byte	0x04, 0x11
        /*018e*/ 	.short	(.L_78 - .L_77)
	.align		4
.L_77:
        /*0190*/ 	.word	index@(_ZN7cutlass13device_kernelIN5flash19enable_sm80_to_sm89INS1_16FlashAttnFwdSm80INS1_25CollectiveMainloopFwdSm80ILi8ELi1ELb0EN4cute5tupleIJNS5_1CILi128EEENS7_ILi64EEENS7_ILi192EEEEEELi192ENS_6half_tEfNS_4arch4Sm80ELb0ELb0ELb1ELb1ELb0ELb0ELb1ELb1EEENS1_21CollectiveEpilogueFwdINS6_IJS8_SA_S9_EEENS6_IJNS7_ILi1EEESI_SI_EEESC_SE_Li256ELb1ELb1ELb1ELb0EEENS1_36VarlenDynamicPersistentTileSchedulerILi128ELi64ELi256ELi256ELb1ELb1ELb0ELb0ELb1ELb1EEEEEEEEEvNT_6ParamsE)
        /*0194*/ 	.word	0x00000000


	//----- nvinfo : EIATTR_REGCOUNT
	.align		4
.L_78:
        /*0198*/ 	.byte	0x04, 0x2f
        /*019a*/ 	.short	(.L_80 - .L_79)
	.align		4
.L_79:
        /*019c*/ 	.word	index@(_ZN7cutlass13device_kernelIN5flash19enable_sm80_to_sm89INS1_16FlashAttnFwdSm80INS1_25CollectiveMainloopFwdSm80ILi8ELi1ELb1EN4cute5tupleIJNS5_1CILi128EEENS7_ILi96EEENS7_ILi192EEEEEELi192ENS_6half_tEfNS_4arch4Sm80ELb0ELb0ELb1ELb0ELb0ELb0ELb1ELb1EEENS1_21CollectiveEpilogueFwdINS6_IJS8_SA_S9_EEENS6_IJNS7_ILi1EEESI_SI_EEESC_SE_Li256ELb0ELb1ELb1ELb0EEENS1_19SingleTileSchedulerILb0ELb1ELb1ELi128EEEEEEEEEvNT_6ParamsE)
        /*01a0*/ 	.word	0x00000004


	//----- nvinfo : EIATTR_FRAME_SIZE
	.align		4
.L_80:
        /*01a4*/ 	.byte	0x04, 0x11
        /*01a6*/ 	.short	(.L_82 - .L_81)
	.align		4
.L_81:
        /*01a8*/ 	.word	index@(_ZN7cutlass13device_kernelIN5flash19enable_sm80_to_sm89INS1_16FlashAttnFwdSm80INS1_25CollectiveMainloopFwdSm80ILi8ELi1ELb1EN4cute5tupleIJNS5_1CILi128EEENS7_ILi96EEENS7_ILi192EEEEEELi192ENS_6half_tEfNS_4arch4Sm80ELb0ELb0ELb1ELb0ELb0ELb0ELb1ELb1EEENS1_21CollectiveEpilogueFwdINS6_IJS8_SA_S9_EEENS6_IJNS7_ILi1EEESI_SI_EEESC_SE_Li256ELb0ELb1ELb1ELb0EEENS1_19SingleTileSchedulerILb0ELb1ELb1ELi128EEEEEEEEEvNT_6ParamsE)
        /*01ac*/ 	.word	0x00000000


	//----- nvinfo : EIATTR_MIN_STACK_SIZE
	.align		4
.L_82:
        /*01b0*/ 	.byte	0x04, 0x12
        /*01b2*/ 	.short	(.L_84 - .L_83)
	.align		4
.L_83:
        /*01b4*/ 	.word	index@(_ZN7cutlass13device_kernelIN5flash19enable_sm80_to_sm89INS1_16FlashAttnFwdSm80INS1_25CollectiveMainloopFwdSm80ILi8ELi1ELb1EN4cute5tupleIJNS5_1CILi128EEENS7_ILi96EEENS7_ILi192EEEEEELi192ENS_6half_tEfNS_4arch4Sm80ELb0ELb0ELb1ELb0ELb0ELb0ELb1ELb1EEENS1_21CollectiveEpilogueFwdINS6_IJS8_SA_S9_EEENS6_IJNS7_ILi1EEESI_SI_EEESC_SE_Li256ELb0ELb1ELb1ELb0EEENS1_19SingleTileSchedulerILb0ELb1ELb1ELi128EEEEEEEEEvNT_6ParamsE)
        /*01b8*/ 	.word	0x00000000


	//----- nvinfo : EIATTR_MIN_STACK_SIZE
	.align		4
.L_84:
        /*01bc*/ 	.byte	0x04, 0x12
        /*01be*/ 	.short	(.L_86 - .L_85)
	.align		4
.L_85:
        /*01c0*/ 	.word	index@(_ZN7cutlass13device_kernelIN5flash19enable_sm80_to_sm89INS1_16FlashAttnFwdSm80INS1_25CollectiveMainloopFwdSm80ILi8ELi1ELb0EN4cute5tupleIJNS5_1CILi128EEENS7_ILi64EEENS7_ILi192EEEEEELi192ENS_6half_tEfNS_4arch4Sm80ELb0ELb0ELb1ELb1ELb0ELb0ELb1ELb1EEENS1_21CollectiveEpilogueFwdINS6_IJS8_SA_S9_EEENS6_IJNS7_ILi1EEESI_SI_EEESC_SE_Li256ELb1ELb1ELb1ELb0EEENS1_36VarlenDynamicPersistentTileSchedulerILi128ELi64ELi256ELi256ELb1ELb1ELb0ELb0ELb1ELb1EEEEEEEEEvNT_6ParamsE)
        /*01c4*/ 	.word	0x00000000


	//----- nvinfo : EIATTR_MIN_STACK_SIZE
	.align		4
.L_86:
        /*01c8*/ 	.byte	0x04, 0x12
        /*01ca*/ 	.short	(.L_88 - .L_87)
	.align		4
.L_87:
        /*01cc*/ 	.word	index@(_ZN7cutlass13device_kernelIN5flash19enable_sm80_to_sm89INS1_16FlashAttnFwdSm80INS1_25CollectiveMainloopFwdSm80ILi8ELi1ELb0EN4cute5tupleIJNS5_1CILi128EEENS7_ILi64EEENS7_ILi192EEEEEELi192ENS_6half_tEfNS_4arch4Sm80ELb0ELb0ELb1ELb1ELb0ELb1ELb1ELb1EEENS1_21CollectiveEpilogueFwdINS6_IJS8_SA_S9_EEENS6_IJNS7_ILi1EEESI_SI_EEESC_SE_Li256ELb1ELb1ELb1ELb0EEENS1_36VarlenDynamicPersistentTileSchedulerILi128ELi64ELi256ELi256ELb1ELb1ELb0ELb0ELb1ELb1EEEEEEEEEvNT_6ParamsE)
        /*01d0*/ 	.word	0x00000000


	//----- nvinfo : EIATTR_MIN_STACK_SIZE
	.align		4
.L_88:
        /*01d4*/ 	.byte	0x04, 0x12
        /*01d6*/ 	.short	(.L_90 - .L_89)
	.align		4
.L_89:
        /*01d8*/ 	.word	index@(_ZN7cutlass13device_kernelIN5flash19enable_sm80_to_sm89INS1_16FlashAttnFwdSm80INS1_25CollectiveMainloopFwdSm80ILi8ELi1ELb0EN4cute5tupleIJNS5_1CILi128EEENS7_ILi64EEENS7_ILi192EEEEEELi192ENS_6half_tEfNS_4arch4Sm80ELb0ELb1ELb1ELb0ELb0ELb0ELb1ELb1EEENS1_21CollectiveEpilogueFwdINS6_IJS8_SA_S9_EEENS6_IJNS7_ILi1EEESI_SI_EEESC_SE_Li256ELb0ELb1ELb1ELb0EEENS1_19SingleTileSchedulerILb0ELb1ELb1ELi128EEEEEEEEEvNT_6ParamsE)
        /*01dc*/ 	.word	0x00000000


	//----- nvinfo : EIATTR_MIN_STACK_SIZE
	.align		4
.L_90:
        /*01e0*/ 	.byte	0x04, 0x12
        /*01e2*/ 	.short	(.L_92 - .L_91)
	.align		4
.L_91:
        /*01e4*/ 	.word	index@(_ZN7cutlass13device_kernelIN5flash19enable_sm80_to_sm89INS1_16FlashAttnFwdSm80INS1_25CollectiveMainloopFwdSm80ILi8ELi1ELb0EN4cute5tupleIJNS5_1CILi128EEENS7_ILi64EEENS7_ILi192EEEEEELi192ENS_6half_tEfNS_4arch4Sm80ELb0ELb1ELb1ELb1ELb0ELb0ELb1ELb1EEENS1_21CollectiveEpilogueFwdINS6_IJS8_SA_S9_EEENS6_IJNS7_ILi1EEESI_SI_EEESC_SE_Li256ELb1ELb1ELb1ELb0EEENS1_36VarlenDynamicPersistentTileSchedulerILi128ELi64ELi256ELi256ELb1ELb1ELb0ELb1ELb0ELb1EEEEEEEEEvNT_6ParamsE)
        /*01e8*/ 	.word	0x00000000


	//----- nvinfo : EIATTR_MIN_STACK_SIZE
	.align		4
.L_92:
        /*01ec*/ 	.byte	0x04, 0x12
        /*01ee*/ 	.short	(.L_94 - .L_93)
	.align		4
.L_93:
        /*01f0*/ 	.word	index@(_ZN7cutlass13device_kernelIN5flash19enable_sm80_to_sm89INS1_16FlashAttnFwdSm80INS1_25CollectiveMainloopFwdSm80ILi8ELi1ELb0EN4cute5tupleIJNS5_1CILi128EEENS7_ILi64EEENS7_ILi192EEEEEELi192ENS_6half_tEfNS_4arch4Sm80ELb0ELb1ELb1ELb1ELb0ELb1ELb1ELb1EEENS1_21CollectiveEpilogueFwdINS6_IJS8_SA_S9_EEENS6_IJNS7_ILi1EEESI_SI_EEESC_SE_Li256ELb1ELb1ELb1ELb0EEENS1_36VarlenDynamicPersistentTileSchedulerILi128ELi64ELi256ELi256ELb1ELb1ELb0ELb1ELb0ELb1EEEEEEEEEvNT_6ParamsE)
        /*01f4*/ 	.word	0x00000000


	//----- nvinfo : EIATTR_MIN_STACK_SIZE
	.align		4
.L_94:
        /*01f8*/ 	.byte	0x04, 0x12
        /*01fa*/ 	.short	(.L_96 - .L_95)
	.align		4
.L_95:
        /*01fc*/ 	.word	index@(_ZN7cutlass13device_kernelIN5flash19enable_sm80_to_sm89INS1_16FlashAttnFwdSm80INS1_25CollectiveMainloopFwdSm80ILi8ELi1ELb1EN4cute5tupleIJNS5_1CILi128EEENS7_ILi96EEENS7_ILi192EEEEEELi192ENS_6half_tEfNS_4arch4Sm80ELb1ELb0ELb1ELb0ELb0ELb0ELb1ELb1EEENS1_21CollectiveEpilogueFwdINS6_IJS8_SA_S9_EEENS6_IJNS7_ILi1EEESI_SI_EEESC_SE_Li256ELb0ELb1ELb1ELb0EEENS1_30DynamicPersistentTileSchedulerILi256ELi256ELb1ELb1ELb0EEEEEEEEEvNT_6ParamsE)
        /*0200*/ 	.word	0x00000000


	//----- nvinfo : EIATTR_MIN_STACK_SIZE
	.align		4
.L_96:
        /*0204*/ 	.byte	0x04, 0x12
        /*0206*/ 	.short	(.L_98 - .L_97)
	.align		4
.L_97:
        /*0208*/ 	.word	index@(_ZN7cutlass13device_kernelIN5flash19enable_sm80_to_sm89INS1_16FlashAttnFwdSm80INS1_25CollectiveMainloopFwdSm80ILi8ELi1ELb0EN4cute5tupleIJNS5_1CILi128EEENS7_ILi64EEENS7_ILi192EEEEEELi192ENS_6half_tEfNS_4arch4Sm80ELb1ELb0ELb1ELb1ELb0ELb0ELb1ELb1EEENS1_21CollectiveEpilogueFwdINS6_IJS8_SA_S9_EEENS6_IJNS7_ILi1EEESI_SI_EEESC_SE_Li256ELb1ELb1ELb1ELb0EEENS1_36VarlenDynamicPersistentTileSchedulerILi128ELi64ELi256ELi256ELb1ELb1ELb0ELb1ELb1ELb1EEEEEEEEEvNT_6ParamsE)
        /*020c*/ 	.word	0x00000000


	//----- nvinfo : EIATTR_MIN_STACK_SIZE
	.align		4
.L_98:
        /*0210*/ 	.byte	0x04, 0x12
        /*0212*/ 	.short	(.L_100 - .L_99)
	.align		4
.L_99:
        /*0214*/ 	.word	index@(_ZN7cutlass13device_kernelIN5flash19enable_sm80_to_sm89INS1_16FlashAttnFwdSm80INS1_25CollectiveMainloopFwdSm80ILi8ELi1ELb0EN4cute5tupleIJNS5_1CILi128EEENS7_ILi64EEENS7_ILi192EEEEEELi192ENS_6half_tEfNS_4arch4Sm80ELb1ELb0ELb1ELb1ELb0ELb1ELb1ELb1EEENS1_21CollectiveEpilogueFwdINS6_IJS8_SA_S9_EEENS6_IJNS7_ILi1EEESI_SI_EEESC_SE_Li256ELb1ELb1ELb1ELb0EEENS1_36VarlenDynamicPersistentTileSchedulerILi128ELi64ELi256ELi256ELb1ELb1ELb0ELb1ELb1ELb1EEEEEEEEEvNT_6ParamsE)
        /*0218*/ 	.word	0x00000000


	//----- nvinfo : EIATTR_MIN_STACK_SIZE
	.align		4
.L_100:
        /*021c*/ 	.byte	0x04, 0x12
        /*021e*/ 	.short	(.L_102 - .L_101)
	.align		4
.L_101:
        /*0220*/ 	.word	index@(_ZN7cutlass13device_kernelIN5flash19enable_sm80_to_sm89INS1_16FlashAttnFwdSm80INS1_25CollectiveMainloopFwdSm80ILi8ELi2ELb1EN4cute5tupleIJNS5_1CILi128EEENS7_ILi96EEENS7_ILi192EEEEEELi192ENS_6half_tEfNS_4arch4Sm80ELb0ELb0ELb1ELb0ELb0ELb0ELb1ELb1EEENS1_21CollectiveEpilogueFwdINS6_IJS8_SA_S9_EEENS6_IJNS7_ILi1EEESI_SI_EEESC_SE_Li256ELb0ELb1ELb1ELb0EEENS1_19SingleTileSchedulerILb0ELb1ELb1ELi128EEEEEEEEEvNT_6ParamsE)
        /*0224*/ 	.word	0x00000000


	//----- nvinfo : EIATTR_MIN_STACK_SIZE
	.align		4
.L_102:
        /*0228*/ 	.byte	0x04, 0x12
        /*022a*/ 	.short	(.L_104 - .L_103)
	.align		4
.L_103:
        /*022c*/ 	.word	index@(_ZN7cutlass13device_kernelIN5flash19enable_sm80_to_sm89INS1_16FlashAttnFwdSm80INS1_25CollectiveMainloopFwdSm80ILi8ELi2ELb0EN4cute5tupleIJNS5_1CILi128EEENS7_ILi64EEENS7_ILi192EEEEEELi192ENS_6half_tEfNS_4arch4Sm80ELb0ELb0ELb1ELb1ELb0ELb0ELb1ELb1EEENS1_21CollectiveEpilogueFwdINS6_IJS8_SA_S9_EEENS6_IJNS7_ILi1EEESI_SI_EEESC_SE_Li256ELb1ELb1ELb1ELb0EEENS1_36VarlenDynamicPersistentTileSchedulerILi128ELi64ELi256ELi256ELb1ELb1ELb0ELb0ELb1ELb1EEEEEEEEEvNT_6ParamsE)
        /*0230*/ 	.word	0x00000000


	//----- nvinfo : EIATTR_MIN_STACK_SIZE
	.align		4
.L_104:
        /*0234*/ 	.byte	0x04, 0x12
        /*0236*/ 	.short	(.L_106 - .L_105)
	.align		4
.L_105:
        /*0238*/ 	.word	index@(_ZN7cutlass13device_kernelIN5flash19enable_sm80_to_sm89INS1_16FlashAttnFwdSm80INS1_25CollectiveMainloopFwdSm80ILi8ELi2ELb0EN4cute5tupleIJNS5_1CILi128EEENS7_ILi64EEENS7_ILi192EEEEEELi192ENS_6half_tEfNS_4arch4Sm80ELb0ELb0ELb1ELb1ELb0ELb1ELb1ELb1EEENS1_21CollectiveEpilogueFwdINS6_IJS8_SA_S9_EEENS6_IJNS7_ILi1EEESI_SI_EEESC_SE_Li256ELb1ELb1ELb1ELb0EEENS1_36VarlenDynamicPersistentTileSchedulerILi128ELi64ELi256ELi256ELb1ELb1ELb0ELb0ELb1ELb1EEEEEEEEEvNT_6ParamsE)
        /*023c*/ 	.word	0x00000000


	//----- nvinfo : EIATTR_MIN_STACK_SIZE
	.align		4
.L_106:
        /*0240*/ 	.byte	0x04, 0x12
        /*0242*/ 	.short	(.L_108 - .L_107)
	.align		4
.L_107:
        /*0244*/ 	.word	index@(_ZN7cutlass13device_kernelIN5flash19enable_sm80_to_sm89INS1_16FlashAttnFwdSm80INS1_25CollectiveMainloopFwdSm80ILi8ELi2ELb0EN4cute5tupleIJNS5_1CILi128EEENS7_ILi64EEENS7_ILi192EEEEEELi192ENS_6half_tEfNS_4arch4Sm80ELb0ELb1ELb1ELb0ELb0ELb0ELb1ELb1EEENS1_21CollectiveEpilogueFwdINS6_IJS8_SA_S9_EEENS6_IJNS7_ILi1EEESI_SI_EEESC_SE_Li256ELb0ELb1ELb1ELb0EEENS1_19SingleTileSchedulerILb0ELb1ELb1ELi128EEEEEEEEEvNT_6ParamsE)
        /*0248*/ 	.word	0x00000000


	//----- nvinfo : EIATTR_MIN_STACK_SIZE
	.align		4
.L_108:
        /*024c*/ 	.byte	0x04, 0x12
        /*024e*/ 	.short	(.L_110 - .L_109)
	.align		4
.L_109:
        /*0250*/ 	.word	index@(_ZN7cutlass13device_kernelIN5flash19enable_sm80_to_sm89INS1_16FlashAttnFwdSm80INS1_25CollectiveMainloopFwdSm80ILi8ELi2ELb0EN4cute5tupleIJNS5_1CILi128EEENS7_ILi64EEENS7_ILi192EEEEEELi192ENS_6half_tEfNS_4arch4Sm80ELb0ELb1ELb1ELb1ELb0ELb0ELb1ELb1EEENS1_21CollectiveEpilogueFwdINS6_IJS8_SA_S9_EEENS6_IJNS7_ILi1EEESI_SI_EEESC_SE_Li256ELb1ELb1ELb1ELb0EEENS1_36VarlenDynamicPersistentTileSchedulerILi128ELi64ELi256ELi256ELb1ELb1ELb0ELb1ELb0ELb1EEEEEEEEEvNT_6ParamsE)
        /*0254*/ 	.word	0x00000000


	//----- nvinfo : EIATTR_MIN_STACK_SIZE
	.align		4
.L_110:
        /*0258*/ 	.byte	0x04, 0x12
        /*025a*/ 	.short	(.L_112 - .L_111)
	.align		4
.L_111:
        /*025c*/ 	.word	index@(_ZN7cutlass13device_kernelIN5flash19enable_sm80_to_sm89INS1_16FlashAttnFwdSm80INS1_25CollectiveMainloopFwdSm80ILi8ELi2ELb0EN4cute5tupleIJNS5_1CILi128EEENS7_ILi64EEENS7_ILi192EEEEEELi192ENS_6half_tEfNS_4arch4Sm80ELb0ELb1ELb1ELb1ELb0ELb1ELb1ELb1EEENS1_21CollectiveEpilogueFwdINS6_IJS8_SA_S9_EEENS6_IJNS7_ILi1EEESI_SI_EEESC_SE_Li256ELb1ELb1ELb1ELb0EEENS1_36VarlenDynamicPersistentTileSchedulerILi128ELi64ELi256ELi256ELb1ELb1ELb0ELb1ELb0ELb1EEEEEEEEEvNT_6ParamsE)
        /*0260*/ 	.word	0x00000000


	//----- nvinfo : EIATTR_MIN_STACK_SIZE
	.align		4
.L_112:
        /*0264*/ 	.byte	0x04, 0x12
        /*0266*/ 	.short	(.L_114 - .L_113)
	.align		4
.L_113:
        /*0268*/ 	.word	index@(_ZN7cutlass13device_kernelIN5flash19enable_sm80_to_sm89INS1_16FlashAttnFwdSm80INS1_25CollectiveMainloopFwdSm80ILi8ELi2ELb1EN4cute5tupleIJNS5_1CILi128EEENS7_ILi96EEENS7_ILi192EEEEEELi192ENS_6half_tEfNS_4arch4Sm80ELb1ELb0ELb1ELb0ELb0ELb0ELb1ELb1EEENS1_21CollectiveEpilogueFwdINS6_IJS8_SA_S9_EEENS6_IJNS7_ILi1EEESI_SI_EEESC_SE_Li256ELb0ELb1ELb1ELb0EEENS1_30DynamicPersistentTileSchedulerILi256ELi256ELb1ELb1ELb0EEEEEEEEEvNT_6ParamsE)
        /*026c*/ 	.word	0x00000000


	//----- nvinfo : EIATTR_MIN_STACK_SIZE
	.align		4
.L_114:
        /*0270*/ 	.byte	0x04, 0x12
        /*0272*/ 	.short	(.L_116 - .L_115)
	.align		4
.L_115:
        /*0274*/ 	.word	index@(_ZN7cutlass13device_kernelIN5flash19enable_sm80_to_sm89INS1_16FlashAttnFwdSm80INS1_25CollectiveMainloopFwdSm80ILi8ELi2ELb0EN4cute5tupleIJNS5_1CILi128EEENS7_ILi64EEENS7_ILi192EEEEEELi192ENS_6half_tEfNS_4arch4Sm80ELb1ELb0ELb1ELb1ELb0ELb0ELb1ELb1EEENS1_21CollectiveEpilogueFwdINS6_IJS8_SA_S9_EEENS6_IJNS7_ILi1EEESI_SI_EEESC_SE_Li256ELb1ELb1ELb1ELb0EEENS1_36VarlenDynamicPersistentTileSchedulerILi128ELi64ELi256ELi256ELb1ELb1ELb0ELb1ELb1ELb1EEEEEEEEEvNT_6ParamsE)
        /*0278*/ 	.word	0x00000000


	//----- nvinfo : EIATTR_MIN_STACK_SIZE
	.align		4
.L_116:
        /*027c*/ 	.byte	0x04, 0x12
        /*027e*/ 	.short	(.L_118 - .L_117)
	.align		4
.L_117:
        /*0280*/ 	.word	index@(_ZN7cutlass13device_kernelIN5flash19enable_sm80_to_sm89INS1_16FlashAttnFwdSm80INS1_25CollectiveMainloopFwdSm80ILi8ELi2ELb0EN4cute5tupleIJNS5_1CILi128EEENS7_ILi64EEENS7_ILi192EEEEEELi192ENS_6half_tEfNS_4arch4Sm80ELb1ELb0ELb1ELb1ELb0ELb1ELb1ELb1EEENS1_21CollectiveEpilogueFwdINS6_IJS8_SA_S9_EEENS6_IJNS7_ILi1EEESI_SI_EEESC_SE_Li256ELb1ELb1ELb1ELb0EEENS1_36VarlenDynamicPersistentTileSchedulerILi128ELi64ELi256ELi256ELb1ELb1ELb0ELb1ELb1ELb1EEEEEEEEEvNT_6ParamsE)
        /*0284*/ 	.word	0x00000000
.L_118:


//--------------------- .nv.compat                --------------------------
	.section	.nv.compat,"",@"SHT_CUDA_COMPAT_INFO"
	.align	4
        /*0000*/ 	.byte	0x02, 0x09, 0x01, 0x00, 0x02, 0x02, 0x01, 0x00, 0x02, 0x05, 0x05, 0x00, 0x03, 0x07, 0x01, 0x01
        /*0010*/ 	.byte	0x02, 0x03, 0x00, 0x00, 0x02, 0x06, 0x01, 0x00, 0x04, 0x0b, 0x08, 0x00, 0x00, 0x00, 0x00, 0x00
        /*0020*/ 	.byte	0x00, 0x00, 0x00, 0x00


//--------------------- .nv.info._ZN7cutlass13device_kernelIN5flash19enable_sm80_to_sm89INS1_16FlashAttnFwdSm80INS1_25CollectiveMainloopFwdSm80ILi8ELi1ELb1EN4cute5tupleIJNS5_1CILi128EEENS7_ILi96EEENS7_ILi192EEEEEELi192ENS_6half_tEfNS_4arch4Sm80ELb0ELb0ELb1ELb0ELb0ELb0ELb1ELb1EEENS1_21CollectiveEpilogueFwdINS6_IJS8_SA_S9_EEENS6_IJNS7_ILi1EEESI_SI_EEESC_SE_Li256ELb0ELb1ELb1ELb0EEENS1_19SingleTileSchedulerILb0ELb1ELb1ELi128EEEEEEEEEvNT_6ParamsE --------------------------
	.section	.nv.info._ZN7cutlass13device_kernelIN5flash19enable_sm80_to_sm89INS1_16FlashAttnFwdSm80INS1_25CollectiveMainloopFwdSm80ILi8ELi1ELb1EN4cute5tupleIJNS5_1CILi128EEENS7_ILi96EEENS7_ILi192EEEEEELi192ENS_6half_tEfNS_4arch4Sm80ELb0ELb0ELb1ELb0ELb0ELb0ELb1ELb1EEENS1_21CollectiveEpilogueFwdINS6_IJS8_SA_S9_EEENS6_IJNS7_ILi1EEESI_SI_EEESC_SE_Li256ELb0ELb1ELb1ELb0EEENS1_19SingleTileSchedulerILb0ELb1ELb1ELi128EEEEEEEEEvNT_6ParamsE,"",@"SHT_CUDA_INFO"
	.sectionflags	@""
	.align	4


	//----- nvinfo : EIATTR_CUDA_API_VERSION
	.align		4
        /*0000*/ 	.byte	0x04, 0x37
        /*0002*/ 	.short	(.L_120 - .L_119)
.L_119:
        /*0004*/ 	.word	0x00000082


	//----- nvinfo : EIATTR_KPARAM_INFO
	.align		4
.L_120:
        /*0008*/ 	.byte	0x04, 0x17
        /*000a*/ 	.short	(.L_122 - .L_121)
.L_121:
        /*000c*/ 	.word	0x00000000
        /*0010*/ 	.short	0x0000
        /*0012*/ 	.short	0x0000
        /*0014*/ 	.byte	0x00, 0xf0, 0x61, 0x10


	//----- nvinfo : EIATTR_SPARSE_MMA_MASK
	.align		4
.L_122:
        /*0018*/ 	.byte	0x03, 0x50
        /*001a*/ 	.short	0x0000


	//----- nvinfo : EIATTR_MAXREG_COUNT
	.align		4
        /*001c*/ 	.byte	0x03, 0x1b
        /*001e*/ 	.short	0x00ff


	//----- nvinfo : EIATTR_MERCURY_ISA_VERSION
	.align		4
        /*0020*/ 	.byte	0x03, 0x5f
        /*0022*/ 	.short	0x0101


	//----- nvinfo : EIATTR_VRC_CTA_INIT_COUNT
	.align		4
        /*0024*/ 	.byte	0x02, 0x4a
	.zero		1
	.zero		1


	//----- nvinfo : EIATTR_EXIT_INSTR_OFFSETS
	.align		4
        /*0028*/ 	.byte	0x04, 0x1c
        /*002a*/ 	.short	(.L_124 - .L_123)


	//   ....[0]....
.L_123:
        /*002c*/ 	.word	0x00000010


	//----- nvinfo : EIATTR_MAX_THREADS
	.align		4
.L_124:
        /*0030*/ 	.byte	0x04, 0x05
        /*0032*/ 	.short	(.L_126 - .L_125)
.L_125:
        /*0034*/ 	.word	0x00000100
        /*0038*/ 	.word	0x00000001
        /*003c*/ 	.word	0x00000001


	//----- nvinfo : EIATTR_CBANK_PARAM_SIZE
	.align		4
.L_126:
        /*0040*/ 	.byte	0x03, 0x19
        /*0042*/ 	.short	0x0418


	//----- nvinfo : EIATTR_PARAM_CBANK
	.align		4
        /*0044*/ 	.byte	0x04, 0x0a
        /*0046*/ 	.short	(.L_128 - .L_127)
	.align		4
.L_127:
        /*0048*/ 	.word	index@(.nv.constant0._ZN7cutlass13device_kernelIN5flash19enable_sm80_to_sm89INS1_16FlashAttnFwdSm80INS1_25CollectiveMainloopFwdSm80ILi8ELi1ELb1EN4cute5tupleIJNS5_1CILi128EEENS7_ILi96EEENS7_ILi192EEEEEELi192ENS_6half_tEfNS_4arch4Sm80ELb0ELb0ELb1ELb0ELb0ELb0ELb1ELb1EEENS1_21CollectiveEpilogueFwdINS6_IJS8_SA_S9_EEENS6_IJNS7_ILi1EEESI_SI_EEESC_SE_Li256ELb0ELb1ELb1ELb0EEENS1_19SingleTileSchedulerILb0ELb1ELb1ELi128EEEEEEEEEvNT_6ParamsE)
        /*004c*/ 	.short	0x0380
        /*004e*/ 	.short	0x0418


	//----- nvinfo : EIATTR_SW_WAR
	.align		4
.L_128:
        /*0050*/ 	.byte	0x04, 0x36
        /*0052*/ 	.short	(.L_130 - .L_129)
.L_129:
        /*0054*/ 	.word	0x00000008
.L_130:


//--------------------- .nv.info._ZN7cutlass13device_kernelIN5flash19enable_sm80_to_sm89INS1_16FlashAttnFwdSm80INS1_25CollectiveMainloopFwdSm80ILi8ELi1ELb0EN4cute5tupleIJNS5_1CILi128EEENS7_ILi64EEENS7_ILi192EEEEEELi192ENS_6half_tEfNS_4arch4Sm80ELb0ELb0ELb1ELb1ELb0ELb0ELb1ELb1EEENS1_21CollectiveEpilogueFwdINS6_IJS8_SA_S9_EEENS6_IJNS7_ILi1EEESI_SI_EEESC_SE_Li256ELb1ELb1ELb1ELb0EEENS1_36VarlenDynamicPersistentTileSchedulerILi128ELi64ELi256ELi256ELb1ELb1ELb0ELb0ELb1ELb1EEEEEEEEEvNT_6ParamsE --------------------------
	.section	.nv.info._ZN7cutlass13device_kernelIN5flash19enable_sm80_to_sm89INS1_16FlashAttnFwdSm80INS1_25CollectiveMainloopFwdSm80ILi8ELi1ELb0EN4cute5tupleIJNS5_1CILi128EEENS7_ILi64EEENS7_ILi192EEEEEELi192ENS_6half_tEfNS_4arch4Sm80ELb0ELb0ELb1ELb1ELb0ELb0ELb1ELb1EEENS1_21CollectiveEpilogueFwdINS6_IJS8_SA_S9_EEENS6_IJNS7_ILi1EEESI_SI_EEESC_SE_Li256ELb1ELb1ELb1ELb0EEENS1_36VarlenDynamicPersistentTileSchedulerILi128ELi64ELi256ELi256ELb1ELb1ELb0ELb0ELb1ELb1EEEEEEEEEvNT_6ParamsE,"",@"SHT_CUDA_INFO"
	.sectionflags	@""
	.align	4


	//----- nvinfo : EIATTR_CUDA_API_VERSION
	.align		4
        /*0000*/ 	.byte	0x04, 0x37
        /*0002*/ 	.short	(.L_132 - .L_131)
.L_131:
        /*0004*/ 	.word	0x00000082


	//----- nvinfo : EIATTR_KPARAM_INFO
	.align		4
.L_132:
        /*0008*/ 	.byte	0x04, 0x17
        /*000a*/ 	.short	(.L_134 - .L_133)
.L_133:
        /*000c*/ 	.word	0x00000000
        /*0010*/ 	.short	0x0000
        /*0012*/ 	.short	0x0000
        /*0014*/ 	.byte	0x00, 0xf0, 0xe1, 0x10


	//----- nvinfo : EIATTR_SPARSE_MMA_MASK
	.align		4
.L_134:
        /*0018*/ 	.byte	0x03, 0x50
        /*001a*/ 	.short	0x0000


	//----- nvinfo : EIATTR_MAXREG_COUNT
	.align		4
        /*001c*/ 	.byte	0x03, 0x1b
        /*001e*/ 	.short	0x00ff


	//----- nvinfo : EIATTR_MERCURY_ISA_VERSION
	.align		4
        /*0020*/ 	.byte	0x03, 0x5f
        /*0022*/ 	.short	0x0101


	//----- nvinfo : EIATTR_VRC_CTA_INIT_COUNT
	.align		4
        /*0024*/ 	.byte	0x02, 0x4a
	.zero		1
	.zero		1


	//----- nvinfo : EIATTR_EXIT_INSTR_OFFSETS
	.align		4
        /*0028*/ 	.byte	0x04, 0x1c
        /*002a*/ 	.short	(.L_136 - .L_135)


	//   ....[0]....
.L_135:
        /*002c*/ 	.word	0x00000010


	//----- nvinfo : EIATTR_MAX_THREADS
	.align		4
.L_136:
        /*0030*/ 	.byte	0x04, 0x05
        /*0032*/ 	.short	(.L_138 - .L_137)
.L_137:
        /*0034*/ 	.word	0x00000100
        /*0038*/ 	.word	0x00000001
        /*003c*/ 	.word	0x00000001


	//----- nvinfo : EIATTR_CBANK_PARAM_SIZE
	.align		4
.L_138:
        /*0040*/ 	.byte	0x03, 0x19
        /*0042*/ 	.short	0x0438


	//----- nvinfo : EIATTR_PARAM_CBANK
	.align		4
        /*0044*/ 	.byte	0x04, 0x0a
        /*0046*/ 	.short	(.L_140 - .L_139)
	.align		4
.L_139:
        /*0048*/ 	.word	index@(.nv.constant0._ZN7cutlass13device_kernelIN5flash19enable_sm80_to_sm89INS1_16FlashAttnFwdSm80INS1_25CollectiveMainloopFwdSm80ILi8ELi1ELb0EN4cute5tupleIJNS5_1CILi128EEENS7_ILi64EEENS7_ILi192EEEEEELi192ENS_6half_tEfNS_4arch4Sm80ELb0ELb0ELb1ELb1ELb0ELb0ELb1ELb1EEENS1_21CollectiveEpilogueFwdINS6_IJS8_SA_S9_EEENS6_IJNS7_ILi1EEESI_SI_EEESC_SE_Li256ELb1ELb1ELb1ELb0EEENS1_36VarlenDynamicPersistentTileSchedulerILi128ELi64ELi256ELi256ELb1ELb1ELb0ELb0ELb1ELb1EEEEEEEEEvNT_6ParamsE)
        /*004c*/ 	.short	0x0380
        /*004e*/ 	.short	0x0438


	//----- nvinfo : EIATTR_SW_WAR
	.align		4
.L_140:
        /*0050*/ 	.byte	0x04, 0x36
        /*0052*/ 	.short	(.L_142 - .L_141)
.L_141:
        /*0054*/ 	.word	0x00000008
.L_142:


//--------------------- .nv.info._ZN7cutlass13device_kernelIN5flash19enable_sm80_to_sm89INS1_16FlashAttnFwdSm80INS1_25CollectiveMainloopFwdSm80ILi8ELi1ELb0EN4cute5tupleIJNS5_1CILi128EEENS7_ILi64EEENS7_ILi192EEEEEELi192ENS_6half_tEfNS_4arch4Sm80ELb0ELb0ELb1ELb1ELb0ELb1ELb1ELb1EEENS1_21CollectiveEpilogueFwdINS6_IJS8_SA_S9_EEENS6_IJNS7_ILi1EEESI_SI_EEESC_SE_Li256ELb1ELb1ELb1ELb0EEENS1_36VarlenDynamicPersistentTileSchedulerILi128ELi64ELi256ELi256ELb1ELb1ELb0ELb0ELb1ELb1EEEEEEEEEvNT_6ParamsE --------------------------
	.section	.nv.info._ZN7cutlass13device_kernelIN5flash19enable_sm80_to_sm89INS1_16FlashAttnFwdSm80INS1_25CollectiveMainloopFwdSm80ILi8ELi1ELb0EN4cute5tupleIJNS5_1CILi128EEENS7_ILi64EEENS7_ILi192EEEEEELi192ENS_6half_tEfNS_4arch4Sm80ELb0ELb0ELb1ELb1ELb0ELb1ELb1ELb1EEENS1_21CollectiveEpilogueFwdINS6_IJS8_SA_S9_EEENS6_IJNS7_ILi1EEESI_SI_EEESC_SE_Li256ELb1ELb1ELb1ELb0EEENS1_36VarlenDynamicPersistentTileSchedulerILi128ELi64ELi256ELi256ELb1ELb1ELb0ELb0ELb1ELb1EEEEEEEEEvNT_6ParamsE,"",@"SHT_CUDA_INFO"
	.sectionflags	@""
	.align	4


	//----- nvinfo : EIATTR_CUDA_API_VERSION
	.align		4
        /*0000*/ 	.byte	0x04, 0x37
        /*0002*/ 	.short	(.L_144 - .L_143)
.L_143:
        /*0004*/ 	.word	0x00000082


	//----- nvinfo : EIATTR_KPARAM_INFO
	.align		4
.L_144:
        /*0008*/ 	.byte	0x04, 0x17
        /*000a*/ 	.short	(.L_146 - .L_145)
.L_145:
        /*000c*/ 	.word	0x00000000
        /*0010*/ 	.short	0x0000
        /*0012*/ 	.short	0x0000
        /*0014*/ 	.byte	0x00, 0xf0, 0xe1, 0x10


	//----- nvinfo : EIATTR_SPARSE_MMA_MASK
	.align		4
.L_146:
        /*0018*/ 	.byte	0x03, 0x50
        /*001a*/ 	.short	0x0000


	//----- nvinfo : EIATTR_MAXREG_COUNT
	.align		4
        /*001c*/ 	.byte	0x03, 0x1b
        /*001e*/ 	.short	0x00ff


	//----- nvinfo : EIATTR_MERCURY_ISA_VERSION
	.align		4
        /*0020*/ 	.byte	0x03, 0x5f
        /*0022*/ 	.short	0x0101


	//----- nvinfo : EIATTR_VRC_CTA_INIT_COUNT
	.align		4
        /*0024*/ 	.byte	0x02, 0x4a
	.zero		1
	.zero		1


	//----- nvinfo : EIATTR_EXIT_INSTR_OFFSETS
	.align		4
        /*0028*/ 	.byte	0x04, 0x1c
        /*002a*/ 	.short	(.L_148 - .L_147)


	//   ....[0]....
.L_147:
        /*002c*/ 	.word	0x00000010


	//----- nvinfo : EIATTR_MAX_THREADS
	.align		4
.L_148:
        /*0030*/ 	.byte	0x04, 0x05
        /*0032*/ 	.short	(.L_150 - .L_149)
.L_149:
        /*0034*/ 	.word	0x00000100
        /*0038*/ 	.word	0x00000001
        /*003c*/ 	.word	0x00000001


	//----- nvinfo : EIATTR_CBANK_PARAM_SIZE
	.align		4
.L_150:
        /*0040*/ 	.byte	0x03, 0x19
        /*0042*/ 	.short	0x0438


	//----- nvinfo : EIATTR_PARAM_CBANK
	.align		4
        /*0044*/ 	.byte	0x04, 0x0a
        /*0046*/ 	.short	(.L_152 - .L_151)
	.align		4
.L_151:
        /*0048*/ 	.word	index@(.nv.constant0._ZN7cutlass13device_kernelIN5flash19enable_sm80_to_sm89INS1_16FlashAttnFwdSm80INS1_25CollectiveMainloopFwdSm80ILi8ELi1ELb0EN4cute5tupleIJNS5_1CILi128EEENS7_ILi64EEENS7_ILi192EEEEEELi192ENS_6half_tEfNS_4arch4Sm80ELb0ELb0ELb1ELb1ELb0ELb1ELb1ELb1EEENS1_21CollectiveEpilogueFwdINS6_IJS8_SA_S9_EEENS6_IJNS7_ILi1EEESI_SI_EEESC_SE_Li256ELb1ELb1ELb1ELb0EEENS1_36VarlenDynamicPersistentTileSchedulerILi128ELi64ELi256ELi256ELb1ELb1ELb0ELb0ELb1ELb1EEEEEEEEEvNT_6ParamsE)
        /*004c*/ 	.short	0x0380
        /*004e*/ 	.short	0x0438


	//----- nvinfo : EIATTR_SW_WAR
	.align		4
.L_152:
        /*0050*/ 	.byte	0x04, 0x36
        /*0052*/ 	.short	(.L_154 - .L_153)
.L_153:
        /*0054*/ 	.word	0x00000008
.L_154:


//--------------------- .nv.info._ZN7cutlass13device_kernelIN5flash19enable_sm80_to_sm89INS1_16FlashAttnFwdSm80INS1_25CollectiveMainloopFwdSm80ILi8ELi1ELb0EN4cute5tupleIJNS5_1CILi128EEENS7_ILi64EEENS7_ILi192EEEEEELi192ENS_6half_tEfNS_4arch4Sm80ELb0ELb1ELb1ELb0ELb0ELb0ELb1ELb1EEENS1_21CollectiveEpilogueFwdINS6_IJS8_SA_S9_EEENS6_IJNS7_ILi1EEESI_SI_EEESC_SE_Li256ELb0ELb1ELb1ELb0EEENS1_19SingleTileSchedulerILb0ELb1ELb1ELi128EEEEEEEEEvNT_6ParamsE --------------------------
	.section	.nv.info._ZN7cutlass13device_kernelIN5flash19enable_sm80_to_sm89INS1_16FlashAttnFwdSm80INS1_25CollectiveMainloopFwdSm80ILi8ELi1ELb0EN4cute5tupleIJNS5_1CILi128EEENS7_ILi64EEENS7_ILi192EEEEEELi192ENS_6half_tEfNS_4arch4Sm80ELb0ELb1ELb1ELb0ELb0ELb0ELb1ELb1EEENS1_21CollectiveEpilogueFwdINS6_IJS8_SA_S9_EEENS6_IJNS7_ILi1EEESI_SI_EEESC_SE_Li256ELb0ELb1ELb1ELb0EEENS1_19SingleTileSchedulerILb0ELb1ELb1ELi128EEEEEEEEEvNT_6ParamsE,"",@"SHT_CUDA_INFO"
	.sectionflags	@""
	.align	4


	//----- nvinfo : EIATTR_CUDA_API_VERSION
	.align		4
        /*0000*/ 	.byte	0x04, 0x37
        /*0002*/ 	.short	(.L_156 - .L_155)
.L_155:
        /*0004*/ 	.word	0x00000082


	//----- nvinfo : EIATTR_KPARAM_INFO
	.align		4
.L_156:
        /*0008*/ 	.byte	0x04, 0x17
        /*000a*/ 	.short	(.L_158 - .L_157)
.L_157:
        /*000c*/ 	.word	0x00000000
        /*0010*/ 	.short	0x0000
        /*0012*/ 	.short	0x0000
        /*0014*/ 	.byte	0x00, 0xf0, 0x61, 0x10


	//----- nvinfo : EIATTR_SPARSE_MMA_MASK
	.align		4
.L_158:
        /*0018*/ 	.byte	0x03, 0x50
        /*001a*/ 	.short	0x0000


	//----- nvinfo : EIATTR_MAXREG_COUNT
	.align		4
        /*001c*/ 	.byte	0x03, 0x1b
        /*001e*/ 	.short	0x00ff


	//----- nvinfo : EIATTR_MERCURY_ISA_VERSION
	.align		4
        /*0020*/ 	.byte	0x03, 0x5f
        /*0022*/ 	.short	0x0101


	//----- nvinfo : EIATTR_VRC_CTA_INIT_COUNT
	.align		4
        /*0024*/ 	.byte	0x02, 0x4a
	.zero		1
	.zero		1


	//----- nvinfo : EIATTR_EXIT_INSTR_OFFSETS
	.align		4
        /*0028*/ 	.byte	0x04, 0x1c
        /*002a*/ 	.short	(.L_160 - .L_159)


	//   ....[0]....
.L_159:
        /*002c*/ 	.word	0x00000010


	//----- nvinfo : EIATTR_MAX_THREADS
	.align		4
.L_160:
        /*0030*/ 	.byte	0x04, 0x05
        /*0032*/ 	.short	(.L_162 - .L_161)
.L_161:
        /*0034*/ 	.word	0x00000100
        /*0038*/ 	.word	0x00000001
        /*003c*/ 	.word	0x00000001


	//----- nvinfo : EIATTR_CBANK_PARAM_SIZE
	.align		4
.L_162:
        /*0040*/ 	.byte	0x03, 0x19
        /*0042*/ 	.short	0x0418


	//----- nvinfo : EIATTR_PARAM_CBANK
	.align		4
        /*0044*/ 	.byte	0x04, 0x0a
        /*0046*/ 	.short	(.L_164 - .L_163)
	.align		4
.L_163:
        /*0048*/ 	.word	index@(.nv.constant0._ZN7cutlass13device_kernelIN5flash19enable_sm80_to_sm89INS1_16FlashAttnFwdSm80INS1_25CollectiveMainloopFwdSm80ILi8ELi1ELb0EN4cute5tupleIJNS5_1CILi128EEENS7_ILi64EEENS7_ILi192EEEEEELi192ENS_6half_tEfNS_4arch4Sm80ELb0ELb1ELb1ELb0ELb0ELb0ELb1ELb1EEENS1_21CollectiveEpilogueFwdINS6_IJS8_SA_S9_EEENS6_IJNS7_ILi1EEESI_SI_EEESC_SE_Li256ELb0ELb1ELb1ELb0EEENS1_19SingleTileSchedulerILb0ELb1ELb1ELi128EEEEEEEEEvNT_6ParamsE)
        /*004c*/ 	.short	0x0380
        /*004e*/ 	.short	0x0418


	//----- nvinfo : EIATTR_SW_WAR
	.align		4
.L_164:
        /*0050*/ 	.byte	0x04, 0x36
        /*0052*/ 	.short	(.L_166 - .L_165)
.L_165:
        /*0054*/ 	.word	0x00000008
.L_166:


//--------------------- .nv.info._ZN7cutlass13device_kernelIN5flash19enable_sm80_to_sm89INS1_16FlashAttnFwdSm80INS1_25CollectiveMainloopFwdSm80ILi8ELi1ELb0EN4cute5tupleIJNS5_1CILi128EEENS7_ILi64EEENS7_ILi192EEEEEELi192ENS_6half_tEfNS_4arch4Sm80ELb0ELb1ELb1ELb1ELb0ELb0ELb1ELb1EEENS1_21CollectiveEpilogueFwdINS6_IJS8_SA_S9_EEENS6_IJNS7_ILi1EEESI_SI_EEESC_SE_Li256ELb1ELb1ELb1ELb0EEENS1_36VarlenDynamicPersistentTileSchedulerILi128ELi64ELi256ELi256ELb1ELb1ELb0ELb1ELb0ELb1EEEEEEEEEvNT_6ParamsE --------------------------
	.section	.nv.info._ZN7cutlass13device_kernelIN5flash19enable_sm80_to_sm89INS1_16FlashAttnFwdSm80INS1_25CollectiveMainloopFwdSm80ILi8ELi1ELb0EN4cute5tupleIJNS5_1CILi128EEENS7_ILi64EEENS7_ILi192EEEEEELi192ENS_6half_tEfNS_4arch4Sm80ELb0ELb1ELb1ELb1ELb0ELb0ELb1ELb1EEENS1_21CollectiveEpilogueFwdINS6_IJS8_SA_S9_EEENS6_IJNS7_ILi1EEESI_SI_EEESC_SE_Li256ELb1ELb1ELb1ELb0EEENS1_36VarlenDynamicPersistentTileSchedulerILi128ELi64ELi256ELi256ELb1ELb1ELb0ELb1ELb0ELb1EEEEEEEEEvNT_6ParamsE,"",@"SHT_CUDA_INFO"
	.sectionflags	@""
	.align	4


	//----- nvinfo : EIATTR_CUDA_API_VERSION
	.align		4
        /*0000*/ 	.byte	0x04, 0x37
        /*0002*/ 	.short	(.L_168 - .L_167)
.L_167:
        /*0004*/ 	.word	0x00000082


	//----- nvinfo : EIATTR_KPARAM_INFO
	.align		4
.L_168:
        /*0008*/ 	.byte	0x04, 0x17
        /*000a*/ 	.short	(.L_170 - .L_169)
.L_169:
        /*000c*/ 	.word	0x00000000
        /*0010*/ 	.short	0x0000
        /*0012*/ 	.short	0x0000
        /*0014*/ 	.byte	0x00, 0xf0, 0xe1, 0x10


	//----- nvinfo : EIATTR_SPARSE_MMA_MASK
	.align		4
.L_170:
        /*0018*/ 	.byte	0x03, 0x50
        /*001a*/ 	.short	0x0000


	//----- nvinfo : EIATTR_MAXREG_COUNT
	.align		4
        /*001c*/ 	.byte	0x03, 0x1b
        /*001e*/ 	.short	0x00ff


	//----- nvinfo : EIATTR_MERCURY_ISA_VERSION
	.align		4
        /*0020*/ 	.byte	0x03, 0x5f
        /*0022*/ 	.short	0x0101


	//----- nvinfo : EIATTR_VRC_CTA_INIT_COUNT
	.align		4
        /*0024*/ 	.byte	0x02, 0x4a
	.zero		1
	.zero		1


	//----- nvinfo : EIATTR_EXIT_INSTR_OFFSETS
	.align		4
        /*0028*/ 	.byte	0x04, 0x1c
        /*002a*/ 	.short	(.L_172 - .L_171)


	//   ....[0]....
.L_171:
        /*002c*/ 	.word	0x00000010


	//----- nvinfo : EIATTR_MAX_THREADS
	.align		4
.L_172:
        /*0030*/ 	.byte	0x04, 0x05
        /*0032*/ 	.short	(.L_174 - .L_173)
.L_173:
        /*0034*/ 	.word	0x00000100
        /*0038*/ 	.word	0x00000001
        /*003c*/ 	.word	0x00000001


	//----- nvinfo : EIATTR_CBANK_PARAM_SIZE
	.align		4
.L_174:
        /*0040*/ 	.byte	0x03, 0x19
        /*0042*/ 	.short	0x0438


	//----- nvinfo : EIATTR_PARAM_CBANK
	.align		4
        /*0044*/ 	.byte	0x04, 0x0a
        /*0046*/ 	.short	(.L_176 - .L_175)
	.align		4
.L_175:
        /*0048*/ 	.word	index@(.nv.constant0._ZN7cutlass13device_kernelIN5flash19enable_sm80_to_sm89INS1_16FlashAttnFwdSm80INS1_25CollectiveMainloopFwdSm80ILi8ELi1ELb0EN4cute5tupleIJNS5_1CILi128EEENS7_ILi64EEENS7_ILi192EEEEEELi192ENS_6half_tEfNS_4arch4Sm80ELb0ELb1ELb1ELb1ELb0ELb0ELb1ELb1EEENS1_21CollectiveEpilogueFwdINS6_IJS8_SA_S9_EEENS6_IJNS7_ILi1EEESI_SI_EEESC_SE_Li256ELb1ELb1ELb1ELb0EEENS1_36VarlenDynamicPersistentTileSchedulerILi128ELi64ELi256ELi256ELb1ELb1ELb0ELb1ELb0ELb1EEEEEEEEEvNT_6ParamsE)
        /*004c*/ 	.short	0x0380
        /*004e*/ 	.short	0x0438


	//----- nvinfo : EIATTR_SW_WAR
	.align		4
.L_176:
        /*0050*/ 	.byte	0x04, 0x36
        /*0052*/ 	.short	(.L_178 - .L_177)
.L_177:
        /*0054*/ 	.word	0x00000008
.L_178:


//--------------------- .nv.info._ZN7cutlass13device_kernelIN5flash19enable_sm80_to_sm89INS1_16FlashAttnFwdSm80INS1_25CollectiveMainloopFwdSm80ILi8ELi1ELb0EN4cute5tupleIJNS5_1CILi128EEENS7_ILi64EEENS7_ILi192EEEEEELi192ENS_6half_tEfNS_4arch4Sm80ELb0ELb1ELb1ELb1ELb0ELb1ELb1ELb1EEENS1_21CollectiveEpilogueFwdINS6_IJS8_SA_S9_EEENS6_IJNS7_ILi1EEESI_SI_EEESC_SE_Li256ELb1ELb1ELb1ELb0EEENS1_36VarlenDynamicPersistentTileSchedulerILi128ELi64ELi256ELi256ELb1ELb1ELb0ELb1ELb0ELb1EEEEEEEEEvNT_6ParamsE --------------------------
	.section	.nv.info._ZN7cutlass13device_kernelIN5flash19enable_sm80_to_sm89INS1_16FlashAttnFwdSm80INS1_25CollectiveMainloopFwdSm80ILi8ELi1ELb0EN4cute5tupleIJNS5_1CILi128EEENS7_ILi64EEENS7_ILi192EEEEEELi192ENS_6half_tEfNS_4arch4Sm80ELb0ELb1ELb1ELb1ELb0ELb1ELb1ELb1EEENS1_21CollectiveEpilogueFwdINS6_IJS8_SA_S9_EEENS6_IJNS7_ILi1EEESI_SI_EEESC_SE_Li256ELb1ELb1ELb1ELb0EEENS1_36VarlenDynamicPersistentTileSchedulerILi128ELi64ELi256ELi256ELb1ELb1ELb0ELb1ELb0ELb1EEEEEEEEEvNT_6ParamsE,"",@"SHT_CUDA_INFO"
	.sectionflags	@""
	.align	4


	//----- nvinfo : EIATTR_CUDA_API_VERSION
	.align		4
        /*0000*/ 	.byte	0x04, 0x37
        /*0002*/ 	.short	(.L_180 - .L_179)
.L_179:
        /*0004*/ 	.word	0x00000082


	//----- nvinfo : EIATTR_KPARAM_INFO
	.align		4
.L_180:
        /*0008*/ 	.byte	0x04, 0x17
        /*000a*/ 	.short	(.L_182 - .L_181)
.L_181:
        /*000c*/ 	.word	0x00000000
        /*0010*/ 	.short	0x0000
        /*0012*/ 	.short	0x0000
        /*0014*/ 	.byte	0x00, 0xf0, 0xe1, 0x10


	//----- nvinfo : EIATTR_SPARSE_MMA_MASK
	.align		4
.L_182:
        /*0018*/ 	.byte	0x03, 0x50
        /*001a*/ 	.short	0x0000


	//----- nvinfo : EIATTR_MAXREG_COUNT
	.align		4
        /*001c*/ 	.byte	0x03, 0x1b
        /*001e*/ 	.short	0x00ff


	//----- nvinfo : EIATTR_MERCURY_ISA_VERSION
	.align		4
        /*0020*/ 	.byte	0x03, 0x5f
        /*0022*/ 	.short	0x0101


	//----- nvinfo : EIATTR_VRC_CTA_INIT_COUNT
	.align		4
        /*0024*/ 	.byte	0x02, 0x4a
	.zero		1
	.zero		1


	//----- nvinfo : EIATTR_EXIT_INSTR_OFFSETS
	.align		4
        /*0028*/ 	.byte	0x04, 0x1c
        /*002a*/ 	.short	(.L_184 - .L_183)


	//   ....[0]....
.L_183:
        /*002c*/ 	.word	0x00000010


	//----- nvinfo : EIATTR_MAX_THREADS
	.align		4
.L_184:
        /*0030*/ 	.byte	0x04, 0x05
        /*0032*/ 	.short	(.L_186 - .L_185)
.L_185:
        /*0034*/ 	.word	0x00000100
        /*0038*/ 	.word	0x00000001
        /*003c*/ 	.word	0x00000001


	//----- nvinfo : EIATTR_CBANK_PARAM_SIZE
	.align		4
.L_186:
        /*0040*/ 	.byte	0x03, 0x19
        /*0042*/ 	.short	0x0438


	//----- nvinfo : EIATTR_PARAM_CBANK
	.align		4
        /*0044*/ 	.byte	0x04, 0x0a
        /*0046*/ 	.short	(.L_188 - .L_187)
	.align		4
.L_187:
        /*0048*/ 	.word	index@(.nv.constant0._ZN7cutlass13device_kernelIN5flash19enable_sm80_to_sm89INS1_16FlashAttnFwdSm80INS1_25CollectiveMainloopFwdSm80ILi8ELi1ELb0EN4cute5tupleIJNS5_1CILi128EEENS7_ILi64EEENS7_ILi192EEEEEELi192ENS_6half_tEfNS_4arch4Sm80ELb0ELb1ELb1ELb1ELb0ELb1ELb1ELb1EEENS1_21CollectiveEpilogueFwdINS6_IJS8_SA_S9_EEENS6_IJNS7_ILi1EEESI_SI_EEESC_SE_Li256ELb1ELb1ELb1ELb0EEENS1_36VarlenDynamicPersistentTileSchedulerILi128ELi64ELi256ELi256ELb1ELb1ELb0ELb1ELb0ELb1EEEEEEEEEvNT_6ParamsE)
        /*004c*/ 	.short	0x0380
        /*004e*/ 	.short	0x0438


	//----- nvinfo : EIATTR_SW_WAR
	.align		4
.L_188:
        /*0050*/ 	.byte	0x04, 0x36
        /*0052*/ 	.short	(.L_190 - .L_189)
.L_189:
        /*0054*/ 	.word	0x00000008
.L_190:


//--------------------- .nv.info._ZN7cutlass13device_kernelIN5flash19enable_sm80_to_sm89INS1_16FlashAttnFwdSm80INS1_25CollectiveMainloopFwdSm80ILi8ELi1ELb1EN4cute5tupleIJNS5_1CILi128EEENS7_ILi96EEENS7_ILi192EEEEEELi192ENS_6half_tEfNS_4arch4Sm80ELb1ELb0ELb1ELb0ELb0ELb0ELb1ELb1EEENS1_21CollectiveEpilogueFwdINS6_IJS8_SA_S9_EEENS6_IJNS7_ILi1EEESI_SI_EEESC_SE_Li256ELb0ELb1ELb1ELb0EEENS1_30DynamicPersistentTileSchedulerILi256ELi256ELb1ELb1ELb0EEEEEEEEEvNT_6ParamsE --------------------------
	.section	.nv.info._ZN7cutlass13device_kernelIN5flash19enable_sm80_to_sm89INS1_16FlashAttnFwdSm80INS1_25CollectiveMainloopFwdSm80ILi8ELi1ELb1EN4cute5tupleIJNS5_1CILi128EEENS7_ILi96EEENS7_ILi192EEEEEELi192ENS_6half_tEfNS_4arch4Sm80ELb1ELb0ELb1ELb0ELb0ELb0ELb1ELb1EEENS1_21CollectiveEpilogueFwdINS6_IJS8_SA_S9_EEENS6_IJNS7_ILi1EEESI_SI_EEESC_SE_Li256ELb0ELb1ELb1ELb0EEENS1_30DynamicPersistentTileSchedulerILi256ELi256ELb1ELb1ELb0EEEEEEEEEvNT_6ParamsE,"",@"SHT_CUDA_INFO"
	.sectionflags	@""
	.align	4


	//----- nvinfo : EIATTR_CUDA_API_VERSION
	.align		4
        /*0000*/ 	.byte	0x04, 0x37
        /*0002*/ 	.short	(.L_192 - .L_191)
.L_191:
        /*0004*/ 	.word	0x00000082


	//----- nvinfo : EIATTR_KPARAM_INFO
	.align		4
.L_192:
        /*0008*/ 	.byte	0x04, 0x17
        /*000a*/ 	.short	(.L_194 - .L_193)
.L_193:
        /*000c*/ 	.word	0x00000000
        /*0010*/ 	.short	0x0000
        /*0012*/ 	.short	0x0000
        /*0014*/ 	.byte	0x00, 0xf0, 0xa1, 0x10


	//----- nvinfo : EIATTR_SPARSE_MMA_MASK
	.align		4
.L_194:
        /*0018*/ 	.byte	0x03, 0x50
        /*001a*/ 	.short	0x0000


	//----- nvinfo : EIATTR_MAXREG_COUNT
	.align		4
        /*001c*/ 	.byte	0x03, 0x1b
        /*001e*/ 	.short	0x00ff


	//----- nvinfo : EIATTR_MERCURY_ISA_VERSION
	.align		4
        /*0020*/ 	.byte	0x03, 0x5f
        /*0022*/ 	.short	0x0101


	//----- nvinfo : EIATTR_VRC_CTA_INIT_COUNT
	.align		4
        /*0024*/ 	.byte	0x02, 0x4a
	.zero		1
	.zero		1


	//----- nvinfo : EIATTR_EXIT_INSTR_OFFSETS
	.align		4
        /*0028*/ 	.byte	0x04, 0x1c
        /*002a*/ 	.short	(.L_196 - .L_195)


	//   ....[0]....
.L_195:
        /*002c*/ 	.word	0x00000010


	//----- nvinfo : EIATTR_MAX_THREADS
	.align		4
.L_196:
        /*0030*/ 	.byte	0x04, 0x05
        /*0032*/ 	.short	(.L_198 - .L_197)
.L_197:
        /*0034*/ 	.word	0x00000100
        /*0038*/ 	.word	0x00000001
        /*003c*/ 	.word	0x00000001


	//----- nvinfo : EIATTR_CBANK_PARAM_SIZE
	.align		4
.L_198:
        /*0040*/ 	.byte	0x03, 0x19
        /*0042*/ 	.short	0x0428


	//----- nvinfo : EIATTR_PARAM_CBANK
	.align		4
        /*0044*/ 	.byte	0x04, 0x0a
        /*0046*/ 	.short	(.L_200 - .L_199)
	.align		4
.L_199:
        /*0048*/ 	.word	index@(.nv.constant0._ZN7cutlass13device_kernelIN5flash19enable_sm80_to_sm89INS1_16FlashAttnFwdSm80INS1_25CollectiveMainloopFwdSm80ILi8ELi1ELb1EN4cute5tupleIJNS5_1CILi128EEENS7_ILi96EEENS7_ILi192EEEEEELi192ENS_6half_tEfNS_4arch4Sm80ELb1ELb0ELb1ELb0ELb0ELb0ELb1ELb1EEENS1_21CollectiveEpilogueFwdINS6_IJS8_SA_S9_EEENS6_IJNS7_ILi1EEESI_SI_EEESC_SE_Li256ELb0ELb1ELb1ELb0EEENS1_30DynamicPersistentTileSchedulerILi256ELi256ELb1ELb1ELb0EEEEEEEEEvNT_6ParamsE)
        /*004c*/ 	.short	0x0380
        /*004e*/ 	.short	0x0428


	//----- nvinfo : EIATTR_SW_WAR
	.align		4
.L_200:
        /*0050*/ 	.byte	0x04, 0x36
        /*0052*/ 	.short	(.L_202 - .L_201)
.L_201:
        /*0054*/ 	.word	0x00000008
.L_202:


//--------------------- .nv.info._ZN7cutlass13device_kernelIN5flash19enable_sm80_to_sm89INS1_16FlashAttnFwdSm80INS1_25CollectiveMainloopFwdSm80ILi8ELi1ELb0EN4cute5tupleIJNS5_1CILi128EEENS7_ILi64EEENS7_ILi192EEEEEELi192ENS_6half_tEfNS_4arch4Sm80ELb1ELb0ELb1ELb1ELb0ELb0ELb1ELb1EEENS1_21CollectiveEpilogueFwdINS6_IJS8_SA_S9_EEENS6_IJNS7_ILi1EEESI_SI_EEESC_SE_Li256ELb1ELb1ELb1ELb0EEENS1_36VarlenDynamicPersistentTileSchedulerILi128ELi64ELi256ELi256ELb1ELb1ELb0ELb1ELb1ELb1EEEEEEEEEvNT_6ParamsE --------------------------
	.section	.nv.info._ZN7cutlass13device_kernelIN5flash19enable_sm80_to_sm89INS1_16FlashAttnFwdSm80INS1_25CollectiveMainloopFwdSm80ILi8ELi1ELb0EN4cute5tupleIJNS5_1CILi128EEENS7_ILi64EEENS7_ILi192EEEEEELi192ENS_6half_tEfNS_4arch4Sm80ELb1ELb0ELb1ELb1ELb0ELb0ELb1ELb1EEENS1_21CollectiveEpilogueFwdINS6_IJS8_SA_S9_EEENS6_IJNS7_ILi1EEESI_SI_EEESC_SE_Li256ELb1ELb1ELb1ELb0EEENS1_36VarlenDynamicPersistentTileSchedulerILi128ELi64ELi256ELi256ELb1ELb1ELb0ELb1ELb1ELb1EEEEEEEEEvNT_6ParamsE,"",@"SHT_CUDA_INFO"
	.sectionflags	@""
	.align	4


	//----- nvinfo : EIATTR_CUDA_API_VERSION
	.align		4
        /*0000*/ 	.byte	0x04, 0x37
        /*0002*/ 	.short	(.L_204 - .L_203)
.L_203:
        /*0004*/ 	.word	0x00000082


	//----- nvinfo : EIATTR_KPARAM_INFO
	.align		4
.L_204:
        /*0008*/ 	.byte	0x04, 0x17
        /*000a*/ 	.short	(.L_206 - .L_205)
.L_205:
        /*000c*/ 	.word	0x00000000
        /*0010*/ 	.short	0x0000
        /*0012*/ 	.short	0x0000
        /*0014*/ 	.byte	0x00, 0xf0, 0xe1, 0x10


	//----- nvinfo : EIATTR_SPARSE_MMA_MASK
	.align		4
.L_206:
        /*0018*/ 	.byte	0x03, 0x50
        /*001a*/ 	.short	0x0000


	//----- nvinfo : EIATTR_MAXREG_COUNT
	.align		4
        /*001c*/ 	.byte	0x03, 0x1b
        /*001e*/ 	.short	0x00ff


	//----- nvinfo : EIATTR_MERCURY_ISA_VERSION
	.align		4
        /*0020*/ 	.byte	0x03, 0x5f
        /*0022*/ 	.short	0x0101


	//----- nvinfo : EIATTR_VRC_CTA_INIT_COUNT
	.align		4
        /*0024*/ 	.byte	0x02, 0x4a
	.zero		1
	.zero		1


	//----- nvinfo : EIATTR_EXIT_INSTR_OFFSETS
	.align		4
        /*0028*/ 	.byte	0x04, 0x1c
        /*002a*/ 	.short	(.L_208 - .L_207)


	//   ....[0]....
.L_207:
        /*002c*/ 	.word	0x00000010


	//----- nvinfo : EIATTR_MAX_THREADS
	.align		4
.L_208:
        /*0030*/ 	.byte	0x04, 0x05
        /*0032*/ 	.short	(.L_210 - .L_209)
.L_209:
        /*0034*/ 	.word	0x00000100
        /*0038*/ 	.word	0x00000001
        /*003c*/ 	.word	0x00000001


	//----- nvinfo : EIATTR_CBANK_PARAM_SIZE
	.align		4
.L_210:
        /*0040*/ 	.byte	0x03, 0x19
        /*0042*/ 	.short	0x0438


	//----- nvinfo : EIATTR_PARAM_CBANK
	.align		4
        /*0044*/ 	.byte	0x04, 0x0a
        /*0046*/ 	.short	(.L_212 - .L_211)
	.align		4
.L_211:
        /*0048*/ 	.word	index@(.nv.constant0._ZN7cutlass13device_kernelIN5flash19enable_sm80_to_sm89INS1_16FlashAttnFwdSm80INS1_25CollectiveMainloopFwdSm80ILi8ELi1ELb0EN4cute5tupleIJNS5_1CILi128EEENS7_ILi64EEENS7_ILi192EEEEEELi192ENS_6half_tEfNS_4arch4Sm80ELb1ELb0ELb1ELb1ELb0ELb0ELb1ELb1EEENS1_21CollectiveEpilogueFwdINS6_IJS8_SA_S9_EEENS6_IJNS7_ILi1EEESI_SI_EEESC_SE_Li256ELb1ELb1ELb1ELb0EEENS1_36VarlenDynamicPersistentTileSchedulerILi128ELi64ELi256ELi256ELb1ELb1ELb0ELb1ELb1ELb1EEEEEEEEEvNT_6ParamsE)
        /*004c*/ 	.short	0x0380
        /*004e*/ 	.short	0x0438


	//----- nvinfo : EIATTR_SW_WAR
	.align		4
.L_212:
        /*0050*/ 	.byte	0x04, 0x36
        /*0052*/ 	.short	(.L_214 - .L_213)
.L_213:
        /*0054*/ 	.word	0x00000008
.L_214:


//--------------------- .nv.info._ZN7cutlass13device_kernelIN5flash19enable_sm80_to_sm89INS1_16FlashAttnFwdSm80INS1_25CollectiveMainloopFwdSm80ILi8ELi1ELb0EN4cute5tupleIJNS5_1CILi128EEENS7_ILi64EEENS7_ILi192EEEEEELi192ENS_6half_tEfNS_4arch4Sm80ELb1ELb0ELb1ELb1ELb0ELb1ELb1ELb1EEENS1_21CollectiveEpilogueFwdINS6_IJS8_SA_S9_EEENS6_IJNS7_ILi1EEESI_SI_EEESC_SE_Li256ELb1ELb1ELb1ELb0EEENS1_36VarlenDynamicPersistentTileSchedulerILi128ELi64ELi256ELi256ELb1ELb1ELb0ELb1ELb1ELb1EEEEEEEEEvNT_6ParamsE --------------------------
	.section	.nv.info._ZN7cutlass13device_kernelIN5flash19enable_sm80_to_sm89INS1_16FlashAttnFwdSm80INS1_25CollectiveMainloopFwdSm80ILi8ELi1ELb0EN4cute5tupleIJNS5_1CILi128EEENS7_ILi64EEENS7_ILi192EEEEEELi192ENS_6half_tEfNS_4arch4Sm80ELb1ELb0ELb1ELb1ELb0ELb1ELb1ELb1EEENS1_21CollectiveEpilogueFwdINS6_IJS8_SA_S9_EEENS6_IJNS7_ILi1EEESI_SI_EEESC_SE_Li256ELb1ELb1ELb1ELb0EEENS1_36VarlenDynamicPersistentTileSchedulerILi128ELi64ELi256ELi256ELb1ELb1ELb0ELb1ELb1ELb1EEEEEEEEEvNT_6ParamsE,"",@"SHT_CUDA_INFO"
	.sectionflags	@""
	.align	4


	//----- nvinfo : EIATTR_CUDA_API_VERSION
	.align		4
        /*0000*/ 	.byte	0x04, 0x37
        /*0002*/ 	.short	(.L_216 - .L_215)
.L_215:
        /*0004*/ 	.word	0x00000082


	//----- nvinfo : EIATTR_KPARAM_INFO
	.align		4
.L_216:
        /*0008*/ 	.byte	0x04, 0x17
        /*000a*/ 	.short	(.L_218 - .L_217)
.L_217:
        /*000c*/ 	.word	0x00000000
        /*0010*/ 	.short	0x0000
        /*0012*/ 	.short	0x0000
        /*0014*/ 	.byte	0x00, 0xf0, 0xe1, 0x10


	//----- nvinfo : EIATTR_SPARSE_MMA_MASK
	.align		4
.L_218:
        /*0018*/ 	.byte	0x03, 0x50
        /*001a*/ 	.short	0x0000


	//----- nvinfo : EIATTR_MAXREG_COUNT
	.align		4
        /*001c*/ 	.byte	0x03, 0x1b
        /*001e*/ 	.short	0x00ff


	//----- nvinfo : EIATTR_MERCURY_ISA_VERSION
	.align		4
        /*0020*/ 	.byte	0x03, 0x5f
        /*0022*/ 	.short	0x0101


	//----- nvinfo : EIATTR_VRC_CTA_INIT_COUNT
	.align		4
        /*0024*/ 	.byte	0x02, 0x4a
	.zero		1
	.zero		1


	//----- nvinfo : EIATTR_EXIT_INSTR_OFFSETS
	.align		4
        /*0028*/ 	.byte	0x04, 0x1c
        /*002a*/ 	.short	(.L_220 - .L_219)


	//   ....[0]....
.L_219:
        /*002c*/ 	.word	0x00000010


	//----- nvinfo : EIATTR_MAX_THREADS
	.align		4
.L_220:
        /*0030*/ 	.byte	0x04, 0x05
        /*0032*/ 	.short	(.L_222 - .L_221)
.L_221:
        /*0034*/ 	.word	0x00000100
        /*0038*/ 	.word	0x00000001
        /*003c*/ 	.word	0x00000001


	//----- nvinfo : EIATTR_CBANK_PARAM_SIZE
	.align		4
.L_222:
        /*0040*/ 	.byte	0x03, 0x19
        /*0042*/ 	.short	0x0438


	//----- nvinfo : EIATTR_PARAM_CBANK
	.align		4
        /*0044*/ 	.byte	0x04, 0x0a
        /*0046*/ 	.short	(.L_224 - .L_223)
	.align		4
.L_223:
        /*0048*/ 	.word	index@(.nv.constant0._ZN7cutlass13device_kernelIN5flash19enable_sm80_to_sm89INS1_16FlashAttnFwdSm80INS1_25CollectiveMainloopFwdSm80ILi8ELi1ELb0EN4cute5tupleIJNS5_1CILi128EEENS7_ILi64EEENS7_ILi192EEEEEELi192ENS_6half_tEfNS_4arch4Sm80ELb1ELb0ELb1ELb1ELb0ELb1ELb1ELb1EEENS1_21CollectiveEpilogueFwdINS6_IJS8_SA_S9_EEENS6_IJNS7_ILi1EEESI_SI_EEESC_SE_Li256ELb1ELb1ELb1ELb0EEENS1_36VarlenDynamicPersistentTileSchedulerILi128ELi64ELi256ELi256ELb1ELb1ELb0ELb1ELb1ELb1EEEEEEEEEvNT_6ParamsE)
        /*004c*/ 	.short	0x0380
        /*004e*/ 	.short	0x0438


	//----- nvinfo : EIATTR_SW_WAR
	.align		4
.L_224:
        /*0050*/ 	.byte	0x04, 0x36
        /*0052*/ 	.short	(.L_226 - .L_225)
.L_225:
        /*0054*/ 	.word	0x00000008
.L_226:


//--------------------- .nv.info._ZN7cutlass13device_kernelIN5flash19enable_sm80_to_sm89INS1_16FlashAttnFwdSm80INS1_25CollectiveMainloopFwdSm80ILi8ELi2ELb1EN4cute5tupleIJNS5_1CILi128EEENS7_ILi96EEENS7_ILi192EEEEEELi192ENS_6half_tEfNS_4arch4Sm80ELb0ELb0ELb1ELb0ELb0ELb0ELb1ELb1EEENS1_21CollectiveEpilogueFwdINS6_IJS8_SA_S9_EEENS6_IJNS7_ILi1EEESI_SI_EEESC_SE_Li256ELb0ELb1ELb1ELb0EEENS1_19SingleTileSchedulerILb0ELb1ELb1ELi128EEEEEEEEEvNT_6ParamsE --------------------------
	.section	.nv.info._ZN7cutlass13device_kernelIN5flash19enable_sm80_to_sm89INS1_16FlashAttnFwdSm80INS1_25CollectiveMainloopFwdSm80ILi8ELi2ELb1EN4cute5tupleIJNS5_1CILi128EEENS7_ILi96EEENS7_ILi192EEEEEELi192ENS_6half_tEfNS_4arch4Sm80ELb0ELb0ELb1ELb0ELb0ELb0ELb1ELb1EEENS1_21CollectiveEpilogueFwdINS6_IJS8_SA_S9_EEENS6_IJNS7_ILi1EEESI_SI_EEESC_SE_Li256ELb0ELb1ELb1ELb0EEENS1_19SingleTileSchedulerILb0ELb1ELb1ELi128EEEEEEEEEvNT_6ParamsE,"",@"SHT_CUDA_INFO"
	.sectionflags	@""
	.align	4


	//----- nvinfo : EIATTR_CUDA_API_VERSION
	.align		4
        /*0000*/ 	.byte	0x04, 0x37
        /*0002*/ 	.short	(.L_228 - .L_227)
.L_227:
        /*0004*/ 	.word	0x00000082


	//----- nvinfo : EIATTR_KPARAM_INFO
	.align		4
.L_228:
        /*0008*/ 	.byte	0x04, 0x17
        /*000a*/ 	.short	(.L_230 - .L_229)
.L_229:
        /*000c*/ 	.word	0x00000000
        /*0010*/ 	.short	0x0000
        /*0012*/ 	.short	0x0000
        /*0014*/ 	.byte	0x00, 0xf0, 0x61, 0x10


	//----- nvinfo : EIATTR_SPARSE_MMA_MASK
	.align		4
.L_230:
        /*0018*/ 	.byte	0x03, 0x50
        /*001a*/ 	.short	0x0000


	//----- nvinfo : EIATTR_MAXREG_COUNT
	.align		4
        /*001c*/ 	.byte	0x03, 0x1b
        /*001e*/ 	.short	0x00ff


	//----- nvinfo : EIATTR_MERCURY_ISA_VERSION
	.align		4
        /*0020*/ 	.byte	0x03, 0x5f
        /*0022*/ 	.short	0x0101


	//----- nvinfo : EIATTR_VRC_CTA_INIT_COUNT
	.align		4
        /*0024*/ 	.byte	0x02, 0x4a
	.zero		1
	.zero		1


	//----- nvinfo : EIATTR_EXIT_INSTR_OFFSETS
	.align		4
        /*0028*/ 	.byte	0x04, 0x1c
        /*002a*/ 	.short	(.L_232 - .L_231)


	//   ....[0]....
.L_231:
        /*002c*/ 	.word	0x00000010


	//----- nvinfo : EIATTR_MAX_THREADS
	.align		4
.L_232:
        /*0030*/ 	.byte	0x04, 0x05
        /*0032*/ 	.short	(.L_234 - .L_233)
.L_233:
        /*0034*/ 	.word	0x00000100
        /*0038*/ 	.word	0x00000001
        /*003c*/ 	.word	0x00000001


	//----- nvinfo : EIATTR_CBANK_PARAM_SIZE
	.align		4
.L_234:
        /*0040*/ 	.byte	0x03, 0x19
        /*0042*/ 	.short	0x0418


	//----- nvinfo : EIATTR_PARAM_CBANK
	.align		4
        /*0044*/ 	.byte	0x04, 0x0a
        /*0046*/ 	.short	(.L_236 - .L_235)
	.align		4
.L_235:
        /*0048*/ 	.word	index@(.nv.constant0._ZN7cutlass13device_kernelIN5flash19enable_sm80_to_sm89INS1_16FlashAttnFwdSm80INS1_25CollectiveMainloopFwdSm80ILi8ELi2ELb1EN4cute5tupleIJNS5_1CILi128EEENS7_ILi96EEENS7_ILi192EEEEEELi192ENS_6half_tEfNS_4arch4Sm80ELb0ELb0ELb1ELb0ELb0ELb0ELb1ELb1EEENS1_21CollectiveEpilogueFwdINS6_IJS8_SA_S9_EEENS6_IJNS7_ILi1EEESI_SI_EEESC_SE_Li256ELb0ELb1ELb1ELb0EEENS1_19SingleTileSchedulerILb0ELb1ELb1ELi128EEEEEEEEEvNT_6ParamsE)
        /*004c*/ 	.short	0x0380
        /*004e*/ 	.short	0x0418


	//----- nvinfo : EIATTR_SW_WAR
	.align		4
.L_236:
        /*0050*/ 	.byte	0x04, 0x36
        /*0052*/ 	.short	(.L_238 - .L_237)
.L_237:
        /*0054*/ 	.word	0x00000008
.L_238:


//--------------------- .nv.info._ZN7cutlass13device_kernelIN5flash19enable_sm80_to_sm89INS1_16FlashAttnFwdSm80INS1_25CollectiveMainloopFwdSm80ILi8ELi2ELb0EN4cute5tupleIJNS5_1CILi128EEENS7_ILi64EEENS7_ILi192EEEEEELi192ENS_6half_tEfNS_4arch4Sm80ELb0ELb0ELb1ELb1ELb0ELb0ELb1ELb1EEENS1_21CollectiveEpilogueFwdINS6_IJS8_SA_S9_EEENS6_IJNS7_ILi1EEESI_SI_EEESC_SE_Li256ELb1ELb1ELb1ELb0EEENS1_36VarlenDynamicPersistentTileSchedulerILi128ELi64ELi256ELi256ELb1ELb1ELb0ELb0ELb1ELb1EEEEEEEEEvNT_6ParamsE --------------------------
	.section	.nv.info._ZN7cutlass13device_kernelIN5flash19enable_sm80_to_sm89INS1_16FlashAttnFwdSm80INS1_25CollectiveMainloopFwdSm80ILi8ELi2ELb0EN4cute5tupleIJNS5_1CILi128EEENS7_ILi64EEENS7_ILi192EEEEEELi192ENS_6half_tEfNS_4arch4Sm80ELb0ELb0ELb1ELb1ELb0ELb0ELb1ELb1EEENS1_21CollectiveEpilogueFwdINS6_IJS8_SA_S9_EEENS6_IJNS7_ILi1EEESI_SI_EEESC_SE_Li256ELb1ELb1ELb1ELb0EEENS1_36VarlenDynamicPersistentTileSchedulerILi128ELi64ELi256ELi256ELb1ELb1ELb0ELb0ELb1ELb1EEEEEEEEEvNT_6ParamsE,"",@"SHT_CUDA_INFO"
	.sectionflags	@""
	.align	4


	//----- nvinfo : EIATTR_CUDA_API_VERSION
	.align		4
        /*0000*/ 	.byte	0x04, 0x37
        /*0002*/ 	.short	(.L_240 - .L_239)
.L_239:
        /*0004*/ 	.word	0x00000082


	//----- nvinfo : EIATTR_KPARAM_INFO
	.align		4
.L_240:
        /*0008*/ 	.byte	0x04, 0x17
        /*000a*/ 	.short	(.L_242 - .L_241)
.L_241:
        /*000c*/ 	.word	0x00000000
        /*0010*/ 	.short	0x0000
        /*0012*/ 	.short	0x0000
        /*0014*/ 	.byte	0x00, 0xf0, 0xe1, 0x10


	//----- nvinfo : EIATTR_SPARSE_MMA_MASK
	.align		4
.L_242:
        /*0018*/ 	.byte	0x03, 0x50
        /*001a*/ 	.short	0x0000


	//----- nvinfo : EIATTR_MAXREG_COUNT
	.align		4
        /*001c*/ 	.byte	0x03, 0x1b
        /*001e*/ 	.short	0x00ff


	//----- nvinfo : EIATTR_MERCURY_ISA_VERSION
	.align		4
        /*0020*/ 	.byte	0x03, 0x5f
        /*0022*/ 	.short	0x0101


	//----- nvinfo : EIATTR_VRC_CTA_INIT_COUNT
	.align		4
        /*0024*/ 	.byte	0x02, 0x4a
	.zero		1
	.zero		1


	//----- nvinfo : EIATTR_EXIT_INSTR_OFFSETS
	.align		4
        /*0028*/ 	.byte	0x04, 0x1c
        /*002a*/ 	.short	(.L_244 - .L_243)


	//   ....[0]....
.L_243:
        /*002c*/ 	.word	0x00000010


	//----- nvinfo : EIATTR_MAX_THREADS
	.align		4
.L_244:
        /*0030*/ 	.byte	0x04, 0x05
        /*0032*/ 	.short	(.L_246 - .L_245)
.L_245:
        /*0034*/ 	.word	0x00000100
        /*0038*/ 	.word	0x00000001
        /*003c*/ 	.word	0x00000001


	//----- nvinfo : EIATTR_CBANK_PARAM_SIZE
	.align		4
.L_246:
        /*0040*/ 	.byte	0x03, 0x19
        /*0042*/ 	.short	0x0438


	//----- nvinfo : EIATTR_PARAM_CBANK
	.align		4
        /*0044*/ 	.byte	0x04, 0x0a
        /*0046*/ 	.short	(.L_248 - .L_247)
	.align		4
.L_247:
        /*0048*/ 	.word	index@(.nv.constant0._ZN7cutlass13device_kernelIN5flash19enable_sm80_to_sm89INS1_16FlashAttnFwdSm80INS1_25CollectiveMainloopFwdSm80ILi8ELi2ELb0EN4cute5tupleIJNS5_1CILi128EEENS7_ILi64EEENS7_ILi192EEEEEELi192ENS_6half_tEfNS_4arch4Sm80ELb0ELb0ELb1ELb1ELb0ELb0ELb1ELb1EEENS1_21CollectiveEpilogueFwdINS6_IJS8_SA_S9_EEENS6_IJNS7_ILi1EEESI_SI_EEESC_SE_Li256ELb1ELb1ELb1ELb0EEENS1_36VarlenDynamicPersistentTileSchedulerILi128ELi64ELi256ELi256ELb1ELb1ELb0ELb0ELb1ELb1EEEEEEEEEvNT_6ParamsE)
        /*004c*/ 	.short	0x0380
        /*004e*/ 	.short	0x0438


	//----- nvinfo : EIATTR_SW_WAR
	.align		4
.L_248:
        /*0050*/ 	.byte	0x04, 0x36
        /*0052*/ 	.short	(.L_250 - .L_249)
.L_249:
        /*0054*/ 	.word	0x00000008
.L_250:


//--------------------- .nv.info._ZN7cutlass13device_kernelIN5flash19enable_sm80_to_sm89INS1_16FlashAttnFwdSm80INS1_25CollectiveMainloopFwdSm80ILi8ELi2ELb0EN4cute5tupleIJNS5_1CILi128EEENS7_ILi64EEENS7_ILi192EEEEEELi192ENS_6half_tEfNS_4arch4Sm80ELb0ELb0ELb1ELb1ELb0ELb1ELb1ELb1EEENS1_21CollectiveEpilogueFwdINS6_IJS8_SA_S9_EEENS6_IJNS7_ILi1EEESI_SI_EEESC_SE_Li256ELb1ELb1ELb1ELb0EEENS1_36VarlenDynamicPersistentTileSchedulerILi128ELi64ELi256ELi256ELb1ELb1ELb0ELb0ELb1ELb1EEEEEEEEEvNT_6ParamsE --------------------------
	.section	.nv.info._ZN7cutlass13device_kernelIN5flash19enable_sm80_to_sm89INS1_16FlashAttnFwdSm80INS1_25CollectiveMainloopFwdSm80ILi8ELi2ELb0EN4cute5tupleIJNS5_1CILi128EEENS7_ILi64EEENS7_ILi192EEEEEELi192ENS_6half_tEfNS_4arch4Sm80ELb0ELb0ELb1ELb1ELb0ELb1ELb1ELb1EEENS1_21CollectiveEpilogueFwdINS6_IJS8_SA_S9_EEENS6_IJNS7_ILi1EEESI_SI_EEESC_SE_Li256ELb1ELb1ELb1ELb0EEENS1_36VarlenDynamicPersistentTileSchedulerILi128ELi64ELi256ELi256ELb1ELb1ELb0ELb0ELb1ELb1EEEEEEEEEvNT_6ParamsE,"",@"SHT_CUDA_INFO"
	.sectionflags	@""
	.align	4


	//----- nvinfo : EIATTR_CUDA_API_VERSION
	.align		4
        /*0000*/ 	.byte	0x04, 0x37
        /*0002*/ 	.short	(.L_252 - .L_251)
.L_251:
        /*0004*/ 	.word	0x00000082


	//----- nvinfo : EIATTR_KPARAM_INFO
	.align		4
.L_252:
        /*0008*/ 	.byte	0x04, 0x17
        /*000a*/ 	.short	(.L_254 - .L_253)
.L_253:
        /*000c*/ 	.word	0x00000000
        /*0010*/ 	.short	0x0000
        /*0012*/ 	.short	0x0000
        /*0014*/ 	.byte	0x00, 0xf0, 0xe1, 0x10


	//----- nvinfo : EIATTR_SPARSE_MMA_MASK
	.align		4
.L_254:
        /*0018*/ 	.byte	0x03, 0x50
        /*001a*/ 	.short	0x0000


	//----- nvinfo : EIATTR_MAXREG_COUNT
	.align		4
        /*001c*/ 	.byte	0x03, 0x1b
        /*001e*/ 	.short	0x00ff


	//----- nvinfo : EIATTR_MERCURY_ISA_VERSION
	.align		4
        /*0020*/ 	.byte	0x03, 0x5f
        /*0022*/ 	.short	0x0101


	//----- nvinfo : EIATTR_VRC_CTA_INIT_COUNT
	.align		4
        /*0024*/ 	.byte	0x02, 0x4a
	.zero		1
	.zero		1


	//----- nvinfo : EIATTR_EXIT_INSTR_OFFSETS
	.align		4
        /*0028*/ 	.byte	0x04, 0x1c
        /*002a*/ 	.short	(.L_256 - .L_255)


	//   ....[0]....
.L_255:
        /*002c*/ 	.word	0x00000010


	//----- nvinfo : EIATTR_MAX_THREADS
	.align		4
.L_256:
        /*0030*/ 	.byte	0x04, 0x05
        /*0032*/ 	.short	(.L_258 - .L_257)
.L_257:
        /*0034*/ 	.word	0x00000100
        /*0038*/ 	.word	0x00000001
        /*003c*/ 	.word	0x00000001


	//----- nvinfo : EIATTR_CBANK_PARAM_SIZE
	.align		4
.L_258:
        /*0040*/ 	.byte	0x03, 0x19
        /*0042*/ 	.short	0x0438


	//----- nvinfo : EIATTR_PARAM_CBANK
	.align		4
        /*0044*/ 	.byte	0x04, 0x0a
        /*0046*/ 	.short	(.L_260 - .L_259)
	.align		4
.L_259:
        /*0048*/ 	.word	index@(.nv.constant0._ZN7cutlass13device_kernelIN5flash19enable_sm80_to_sm89INS1_16FlashAttnFwdSm80INS1_25CollectiveMainloopFwdSm80ILi8ELi2ELb0EN4cute5tupleIJNS5_1CILi128EEENS7_ILi64EEENS7_ILi192EEEEEELi192ENS_6half_tEfNS_4arch4Sm80ELb0ELb0ELb1ELb1ELb0ELb1ELb1ELb1EEENS1_21CollectiveEpilogueFwdINS6_IJS8_SA_S9_EEENS6_IJNS7_ILi1EEESI_SI_EEESC_SE_Li256ELb1ELb1ELb1ELb0EEENS1_36VarlenDynamicPersistentTileSchedulerILi128ELi64ELi256ELi256ELb1ELb1ELb0ELb0ELb1ELb1EEEEEEEEEvNT_6ParamsE)
        /*004c*/ 	.short	0x0380
        /*004e*/ 	.short	0x0438


	//----- nvinfo : EIATTR_SW_WAR
	.align		4
.L_260:
        /*0050*/ 	.byte	0x04, 0x36
        /*0052*/ 	.short	(.L_262 - .L_261)
.L_261:
        /*0054*/ 	.word	0x00000008
.L_262:


//--------------------- .nv.info._ZN7cutlass13device_kernelIN5flash19enable_sm80_to_sm89INS1_16FlashAttnFwdSm80INS1_25CollectiveMainloopFwdSm80ILi8ELi2ELb0EN4cute5tupleIJNS5_1CILi128EEENS7_ILi64EEENS7_ILi192EEEEEELi192ENS_6half_tEfNS_4arch4Sm80ELb0ELb1ELb1ELb0ELb0ELb0ELb1ELb1EEENS1_21CollectiveEpilogueFwdINS6_IJS8_SA_S9_EEENS6_IJNS7_ILi1EEESI_SI_EEESC_SE_Li256ELb0ELb1ELb1ELb0EEENS1_19SingleTileSchedulerILb0ELb1ELb1ELi128EEEEEEEEEvNT_6ParamsE --------------------------
	.section	.nv.info._ZN7cutlass13device_kernelIN5flash19enable_sm80_to_sm89INS1_16FlashAttnFwdSm80INS1_25CollectiveMainloopFwdSm80ILi8ELi2ELb0EN4cute5tupleIJNS5_1CILi128EEENS7_ILi64EEENS7_ILi192EEEEEELi192ENS_6half_tEfNS_4arch4Sm80ELb0ELb1ELb1ELb0ELb0ELb0ELb1ELb1EEENS1_21CollectiveEpilogueFwdINS6_IJS8_SA_S9_EEENS6_IJNS7_ILi1EEESI_SI_EEESC_SE_Li256ELb0ELb1ELb1ELb0EEENS1_19SingleTileSchedulerILb0ELb1ELb1ELi128EEEEEEEEEvNT_6ParamsE,"",@"SHT_CUDA_INFO"
	.sectionflags	@""
	.align	4


	//----- nvinfo : EIATTR_CUDA_API_VERSION
	.align		4
        /*0000*/ 	.byte	0x04, 0x37
        /*0002*/ 	.short	(.L_264 - .L_263)
.L_263:
        /*0004*/ 	.word	0x00000082


	//----- nvinfo : EIATTR_KPARAM_INFO
	.align		4
.L_264:
        /*0008*/ 	.byte	0x04, 0x17
        /*000a*/ 	.short	(.L_266 - .L_265)
.L_265:
        /*000c*/ 	.word	0x00000000
        /*0010*/ 	.short	0x0000
        /*0012*/ 	.short	0x0000
        /*0014*/ 	.byte	0x00, 0xf0, 0x61, 0x10


	//----- nvinfo : EIATTR_SPARSE_MMA_MASK
	.align		4
.L_266:
        /*0018*/ 	.byte	0x03, 0x50
        /*001a*/ 	.short	0x0000


	//----- nvinfo : EIATTR_MAXREG_COUNT
	.align		4
        /*001c*/ 	.byte	0x03, 0x1b
        /*001e*/ 	.short	0x00ff


	//----- nvinfo : EIATTR_MERCURY_ISA_VERSION
	.align		4
        /*0020*/ 	.byte	0x03, 0x5f
        /*0022*/ 	.short	0x0101


	//----- nvinfo : EIATTR_VRC_CTA_INIT_COUNT
	.align		4
        /*0024*/ 	.byte	0x02, 0x4a
	.zero		1
	.zero		1


	//----- nvinfo : EIATTR_EXIT_INSTR_OFFSETS
	.align		4
        /*0028*/ 	.byte	0x04, 0x1c
        /*002a*/ 	.short	(.L_268 - .L_267)


	//   ....[0]....
.L_267:
        /*002c*/ 	.word	0x00000010


	//----- nvinfo : EIATTR_MAX_THREADS
	.align		4
.L_268:
        /*0030*/ 	.byte	0x04, 0x05
        /*0032*/ 	.short	(.L_270 - .L_269)
.L_269:
        /*0034*/ 	.word	0x00000100
        /*0038*/ 	.word	0x00000001
        /*003c*/ 	.word	0x00000001


	//----- nvinfo : EIATTR_CBANK_PARAM_SIZE
	.align		4
.L_270:
        /*0040*/ 	.byte	0x03, 0x19
        /*0042*/ 	.short	0x0418


	//----- nvinfo : EIATTR_PARAM_CBANK
	.align		4
        /*0044*/ 	.byte	0x04, 0x0a
        /*0046*/ 	.short	(.L_272 - .L_271)
	.align		4
.L_271:
        /*0048*/ 	.word	index@(.nv.constant0._ZN7cutlass13device_kernelIN5flash19enable_sm80_to_sm89INS1_16FlashAttnFwdSm80INS1_25CollectiveMainloopFwdSm80ILi8ELi2ELb0EN4cute5tupleIJNS5_1CILi128EEENS7_ILi64EEENS7_ILi192EEEEEELi192ENS_6half_tEfNS_4arch4Sm80ELb0ELb1ELb1ELb0ELb0ELb0ELb1ELb1EEENS1_21CollectiveEpilogueFwdINS6_IJS8_SA_S9_EEENS6_IJNS7_ILi1EEESI_SI_EEESC_SE_Li256ELb0ELb1ELb1ELb0EEENS1_19SingleTileSchedulerILb0ELb1ELb1ELi128EEEEEEEEEvNT_6ParamsE)
        /*004c*/ 	.short	0x0380
        /*004e*/ 	.short	0x0418


	//----- nvinfo : EIATTR_SW_WAR
	.align		4
.L_272:
        /*0050*/ 	.byte	0x04, 0x36
        /*0052*/ 	.short	(.L_274 - .L_273)
.L_273:
        /*0054*/ 	.word	0x00000008
.L_274:


//--------------------- .nv.info._ZN7cutlass13device_kernelIN5flash19enable_sm80_to_sm89INS1_16FlashAttnFwdSm80INS1_25CollectiveMainloopFwdSm80ILi8ELi2ELb0EN4cute5tupleIJNS5_1CILi128EEENS7_ILi64EEENS7_ILi192EEEEEELi192ENS_6half_tEfNS_4arch4Sm80ELb0ELb1ELb1ELb1ELb0ELb0ELb1ELb1EEENS1_21CollectiveEpilogueFwdINS6_IJS8_SA_S9_EEENS6_IJNS7_ILi1EEESI_SI_EEESC_SE_Li256ELb1ELb1ELb1ELb0EEENS1_36VarlenDynamicPersistentTileSchedulerILi128ELi64ELi256ELi256ELb1ELb1ELb0ELb1ELb0ELb1EEEEEEEEEvNT_6ParamsE --------------------------
	.section	.nv.info._ZN7cutlass13device_kernelIN5flash19enable_sm80_to_sm89INS1_16FlashAttnFwdSm80INS1_25CollectiveMainloopFwdSm80ILi8ELi2ELb0EN4cute5tupleIJNS5_1CILi128EEENS7_ILi64EEENS7_ILi192EEEEEELi192ENS_6half_tEfNS_4arch4Sm80ELb0ELb1ELb1ELb1ELb0ELb0ELb1ELb1EEENS1_21CollectiveEpilogueFwdINS6_IJS8_SA_S9_EEENS6_IJNS7_ILi1EEESI_SI_EEESC_SE_Li256ELb1ELb1ELb1ELb0EEENS1_36VarlenDynamicPersistentTileSchedulerILi128ELi64ELi256ELi256ELb1ELb1ELb0ELb1ELb0ELb1EEEEEEEEEvNT_6ParamsE,"",@"SHT_CUDA_INFO"
	.sectionflags	@""
	.align	4


	//----- nvinfo : EIATTR_CUDA_API_VERSION
	.align		4
        /*0000*/ 	.byte	0x04, 0x37
        /*0002*/ 	.short	(.L_276 - .L_275)
.L_275:
        /*0004*/ 	.word	0x00000082


	//----- nvinfo : EIATTR_KPARAM_INFO
	.align		4
.L_276:
        /*0008*/ 	.byte	0x04, 0x17
        /*000a*/ 	.short	(.L_278 - .L_277)
.L_277:
        /*000c*/ 	.word	0x00000000
        /*0010*/ 	.short	0x0000
        /*0012*/ 	.short	0x0000
        /*0014*/ 	.byte	0x00, 0xf0, 0xe1, 0x10


	//----- nvinfo : EIATTR_SPARSE_MMA_MASK
	.align		4
.L_278:
        /*0018*/ 	.byte	0x03, 0x50
        /*001a*/ 	.short	0x0000


	//----- nvinfo : EIATTR_MAXREG_COUNT
	.align		4
        /*001c*/ 	.byte	0x03, 0x1b
        /*001e*/ 	.short	0x00ff


	//----- nvinfo : EIATTR_MERCURY_ISA_VERSION
	.align		4
        /*0020*/ 	.byte	0x03, 0x5f
        /*0022*/ 	.short	0x0101


	//----- nvinfo : EIATTR_VRC_CTA_INIT_COUNT
	.align		4
        /*0024*/ 	.byte	0x02, 0x4a
	.zero		1
	.zero		1


	//----- nvinfo : EIATTR_EXIT_INSTR_OFFSETS
	.align		4
        /*0028*/ 	.byte	0x04, 0x1c
        /*002a*/ 	.short	(.L_280 - .L_279)


	//   ....[0]....
.L_279:
        /*002c*/ 	.word	0x00000010


	//----- nvinfo : EIATTR_MAX_THREADS
	.align		4
.L_280:
        /*0030*/ 	.byte	0x04, 0x05
        /*0032*/ 	.short	(.L_282 - .L_281)
.L_281:
        /*0034*/ 	.word	0x00000100
        /*0038*/ 	.word	0x00000001
        /*003c*/ 	.word	0x00000001


	//----- nvinfo : EIATTR_CBANK_PARAM_SIZE
	.align		4
.L_282:
        /*0040*/ 	.byte	0x03, 0x19
        /*0042*/ 	.short	0x0438


	//----- nvinfo : EIATTR_PARAM_CBANK
	.align		4
        /*0044*/ 	.byte	0x04, 0x0a
        /*0046*/ 	.short	(.L_284 - .L_283)
	.align		4
.L_283:
        /*0048*/ 	.word	index@(.nv.constant0._ZN7cutlass13device_kernelIN5flash19enable_sm80_to_sm89INS1_16FlashAttnFwdSm80INS1_25CollectiveMainloopFwdSm80ILi8ELi2ELb0EN4cute5tupleIJNS5_1CILi128EEENS7_ILi64EEENS7_ILi192EEEEEELi192ENS_6half_tEfNS_4arch4Sm80ELb0ELb1ELb1ELb1ELb0ELb0ELb1ELb1EEENS1_21CollectiveEpilogueFwdINS6_IJS8_SA_S9_EEENS6_IJNS7_ILi1EEESI_SI_EEESC_SE_Li256ELb1ELb1ELb1ELb0EEENS1_36VarlenDynamicPersistentTileSchedulerILi128ELi64ELi256ELi256ELb1ELb1ELb0ELb1ELb0ELb1EEEEEEEEEvNT_6ParamsE)
        /*004c*/ 	.short	0x0380
        /*004e*/ 	.short	0x0438


	//----- nvinfo : EIATTR_SW_WAR
	.align		4
.L_284:
        /*0050*/ 	.byte	0x04, 0x36
        /*0052*/ 	.short	(.L_286 - .L_285)
.L_285:
        /*0054*/ 	.word	0x00000008
.L_286:


//--------------------- .nv.info._ZN7cutlass13device_kernelIN5flash19enable_sm80_to_sm89INS1_16FlashAttnFwdSm80INS1_25CollectiveMainloopFwdSm80ILi8ELi2ELb0EN4cute5tupleIJNS5_1CILi128EEENS7_ILi64EEENS7_ILi192EEEEEELi192ENS_6half_tEfNS_4arch4Sm80ELb0ELb1ELb1ELb1ELb0ELb1ELb1ELb1EEENS1_21CollectiveEpilogueFwdINS6_IJS8_SA_S9_EEENS6_IJNS7_ILi1EEESI_SI_EEESC_SE_Li256ELb1ELb1ELb1ELb0EEENS1_36VarlenDynamicPersistentTileSchedulerILi128ELi64ELi256ELi256ELb1ELb1ELb0ELb1ELb0ELb1EEEEEEEEEvNT_6ParamsE --------------------------
	.section	.nv.info._ZN7cutlass13device_kernelIN5flash19enable_sm80_to_sm89INS1_16FlashAttnFwdSm80INS1_25CollectiveMainloopFwdSm80ILi8ELi2ELb0EN4cute5tupleIJNS5_1CILi128EEENS7_ILi64EEENS7_ILi192EEEEEELi192ENS_6half_tEfNS_4arch4Sm80ELb0ELb1ELb1ELb1ELb0ELb1ELb1ELb1EEENS1_21CollectiveEpilogueFwdINS6_IJS8_SA_S9_EEENS6_IJNS7_ILi1EEESI_SI_EEESC_SE_Li256ELb1ELb1ELb1ELb0EEENS1_36VarlenDynamicPersistentTileSchedulerILi128ELi64ELi256ELi256ELb1ELb1ELb0ELb1ELb0ELb1EEEEEEEEEvNT_6ParamsE,"",@"SHT_CUDA_INFO"
	.sectionflags	@""
	.align	4


	//----- nvinfo : EIATTR_CUDA_API_VERSION
	.align		4
        /*0000*/ 	.byte	0x04, 0x37
        /*0002*/ 	.short	(.L_288 - .L_287)
.L_287:
        /*0004*/ 	.word	0x00000082


	//----- nvinfo : EIATTR_KPARAM_INFO
	.align		4
.L_288:
        /*0008*/ 	.byte	0x04, 0x17
        /*000a*/ 	.short	(.L_290 - .L_289)
.L_289:
        /*000c*/ 	.word	0x00000000
        /*0010*/ 	.short	0x0000
        /*0012*/ 	.short	0x0000
        /*0014*/ 	.byte	0x00, 0xf0, 0xe1, 0x10


	//----- nvinfo : EIATTR_SPARSE_MMA_MASK
	.align		4
.L_290:
        /*0018*/ 	.byte	0x03, 0x50
        /*001a*/ 	.short	0x0000


	//----- nvinfo : EIATTR_MAXREG_COUNT
	.align		4
        /*001c*/ 	.byte	0x03, 0x1b
        /*001e*/ 	.short	0x00ff


	//----- nvinfo : EIATTR_MERCURY_ISA_VERSION
	.align		4
        /*0020*/ 	.byte	0x03, 0x5f
        /*0022*/ 	.short	0x0101


	//----- nvinfo : EIATTR_VRC_CTA_INIT_COUNT
	.align		4
        /*0024*/ 	.byte	0x02, 0x4a
	.zero		1
	.zero		1


	//----- nvinfo : EIATTR_EXIT_INSTR_OFFSETS
	.align		4
        /*0028*/ 	.byte	0x04, 0x1c
        /*002a*/ 	.short	(.L_292 - .L_291)


	//   ....[0]....
.L_291:
        /*002c*/ 	.word	0x00000010


	//----- nvinfo : EIATTR_MAX_THREADS
	.align		4
.L_292:
        /*0030*/ 	.byte	0x04, 0x05
        /*0032*/ 	.short	(.L_294 - .L_293)
.L_293:
        /*0034*/ 	.word	0x00000100
        /*0038*/ 	.word	0x00000001
        /*003c*/ 	.word	0x00000001


	//----- nvinfo : EIATTR_CBANK_PARAM_SIZE
	.align		4
.L_294:
        /*0040*/ 	.byte	0x03, 0x19
        /*0042*/ 	.short	0x0438


	//----- nvinfo : EIATTR_PARAM_CBANK
	.align		4
        /*0044*/ 	.byte	0x04, 0x0a
        /*0046*/ 	.short	(.L_296 - .L_295)
	.align		4
.L_295:
        /*0048*/ 	.word	index@(.nv.constant0._ZN7cutlass13device_kernelIN5flash19enable_sm80_to_sm89INS1_16FlashAttnFwdSm80INS1_25CollectiveMainloopFwdSm80ILi8ELi2ELb0EN4cute5tupleIJNS5_1CILi128EEENS7_ILi64EEENS7_ILi192EEEEEELi192ENS_6half_tEfNS_4arch4Sm80ELb0ELb1ELb1ELb1ELb0ELb1ELb1ELb1EEENS1_21CollectiveEpilogueFwdINS6_IJS8_SA_S9_EEENS6_IJNS7_ILi1EEESI_SI_EEESC_SE_Li256ELb1ELb1ELb1ELb0EEENS1_36VarlenDynamicPersistentTileSchedulerILi128ELi64ELi256ELi256ELb1ELb1ELb0ELb1ELb0ELb1EEEEEEEEEvNT_6ParamsE)
        /*004c*/ 	.short	0x0380
        /*004e*/ 	.short	0x0438


	//----- nvinfo : EIATTR_SW_WAR
	.align		4
.L_296:
        /*0050*/ 	.byte	0x04, 0x36
        /*0052*/ 	.short	(.L_298 - .L_297)
.L_297:
        /*0054*/ 	.word	0x00000008
.L_298:


//--------------------- .nv.info._ZN7cutlass13device_kernelIN5flash19enable_sm80_to_sm89INS1_16FlashAttnFwdSm80INS1_25CollectiveMainloopFwdSm80ILi8ELi2ELb1EN4cute5tupleIJNS5_1CILi128EEENS7_ILi96EEENS7_ILi192EEEEEELi192ENS_6half_tEfNS_4arch4Sm80ELb1ELb0ELb1ELb0ELb0ELb0ELb1ELb1EEENS1_21CollectiveEpilogueFwdINS6_IJS8_SA_S9_EEENS6_IJNS7_ILi1EEESI_SI_EEESC_SE_Li256ELb0ELb1ELb1ELb0EEENS1_30DynamicPersistentTileSchedulerILi256ELi256ELb1ELb1ELb0EEEEEEEEEvNT_6ParamsE --------------------------
	.section	.nv.info._ZN7cutlass13device_kernelIN5flash19enable_sm80_to_sm89INS1_16FlashAttnFwdSm80INS1_25CollectiveMainloopFwdSm80ILi8ELi2ELb1EN4cute5tupleIJNS5_1CILi128EEENS7_ILi96EEENS7_ILi192EEEEEELi192ENS_6half_tEfNS_4arch4Sm80ELb1ELb0ELb1ELb0ELb0ELb0ELb1ELb1EEENS1_21CollectiveEpilogueFwdINS6_IJS8_SA_S9_EEENS6_IJNS7_ILi1EEESI_SI_EEESC_SE_Li256ELb0ELb1ELb1ELb0EEENS1_30DynamicPersistentTileSchedulerILi256ELi256ELb1ELb1ELb0EEEEEEEEEvNT_6ParamsE,"",@"SHT_CUDA_INFO"
	.sectionflags	@""
	.align	4


	//----- nvinfo : EIATTR_CUDA_API_VERSION
	.align		4
        /*0000*/ 	.byte	0x04, 0x37
        /*0002*/ 	.short	(.L_300 - .L_299)
.L_299:
        /*0004*/ 	.word	0x00000082


	//----- nvinfo : EIATTR_KPARAM_INFO
	.align		4
.L_300:
        /*0008*/ 	.byte	0x04, 0x17
        /*000a*/ 	.short	(.L_302 - .L_301)
.L_301:
        /*000c*/ 	.word	0x00000000
        /*0010*/ 	.short	0x0000
        /*0012*/ 	.short	0x0000
        /*0014*/ 	.byte	0x00, 0xf0, 0xa1, 0x10


	//----- nvinfo : EIATTR_SPARSE_MMA_MASK
	.align		4
.L_302:
        /*0018*/ 	.byte	0x03, 0x50
        /*001a*/ 	.short	0x0000


	//----- nvinfo : EIATTR_MAXREG_COUNT
	.align		4
        /*001c*/ 	.byte	0x03, 0x1b
        /*001e*/ 	.short	0x00ff


	//----- nvinfo : EIATTR_MERCURY_ISA_VERSION
	.align		4
        /*0020*/ 	.byte	0x03, 0x5f
        /*0022*/ 	.short	0x0101


	//----- nvinfo : EIATTR_VRC_CTA_INIT_COUNT
	.align		4
        /*0024*/ 	.byte	0x02, 0x4a
	.zero		1
	.zero		1


	//----- nvinfo : EIATTR_EXIT_INSTR_OFFSETS
	.align		4
        /*0028*/ 	.byte	0x04, 0x1c
        /*002a*/ 	.short	(.L_304 - .L_303)


	//   ....[0]....
.L_303:
        /*002c*/ 	.word	0x00000010


	//----- nvinfo : EIATTR_MAX_THREADS
	.align		4
.L_304:
        /*0030*/ 	.byte	0x04, 0x05
        /*0032*/ 	.short	(.L_306 - .L_305)
.L_305:
        /*0034*/ 	.word	0x00000100
        /*0038*/ 	.word	0x00000001
        /*003c*/ 	.word	0x00000001


	//----- nvinfo : EIATTR_CBANK_PARAM_SIZE
	.align		4
.L_306:
        /*0040*/ 	.byte	0x03, 0x19
        /*0042*/ 	.short	0x0428


	//----- nvinfo : EIATTR_PARAM_CBANK
	.align		4
        /*0044*/ 	.byte	0x04, 0x0a
        /*0046*/ 	.short	(.L_308 - .L_307)
	.align		4
.L_307:
        /*0048*/ 	.word	index@(.nv.constant0._ZN7cutlass13device_kernelIN5flash19enable_sm80_to_sm89INS1_16FlashAttnFwdSm80INS1_25CollectiveMainloopFwdSm80ILi8ELi2ELb1EN4cute5tupleIJNS5_1CILi128EEENS7_ILi96EEENS7_ILi192EEEEEELi192ENS_6half_tEfNS_4arch4Sm80ELb1ELb0ELb1ELb0ELb0ELb0ELb1ELb1EEENS1_21CollectiveEpilogueFwdINS6_IJS8_SA_S9_EEENS6_IJNS7_ILi1EEESI_SI_EEESC_SE_Li256ELb0ELb1ELb1ELb0EEENS1_30DynamicPersistentTileSchedulerILi256ELi256ELb1ELb1ELb0EEEEEEEEEvNT_6ParamsE)
        /*004c*/ 	.short	0x0380
        /*004e*/ 	.short	0x0428


	//----- nvinfo : EIATTR_SW_WAR
	.align		4
.L_308:
        /*0050*/ 	.byte	0x04, 0x36
        /*0052*/ 	.short	(.L_310 - .L_309)
.L_309:
        /*0054*/ 	.word	0x00000008
.L_310:


//--------------------- .nv.info._ZN7cutlass13device_kernelIN5flash19enable_sm80_to_sm89INS1_16FlashAttnFwdSm80INS1_25CollectiveMainloopFwdSm80ILi8ELi2ELb0EN4cute5tupleIJNS5_1CILi128EEENS7_ILi64EEENS7_ILi192EEEEEELi192ENS_6half_tEfNS_4arch4Sm80ELb1ELb0ELb1ELb1ELb0ELb0ELb1ELb1EEENS1_21CollectiveEpilogueFwdINS6_IJS8_SA_S9_EEENS6_IJNS7_ILi1EEESI_SI_EEESC_SE_Li256ELb1ELb1ELb1ELb0EEENS1_36VarlenDynamicPersistentTileSchedulerILi128ELi64ELi256ELi256ELb1ELb1ELb0ELb1ELb1ELb1EEEEEEEEEvNT_6ParamsE --------------------------
	.section	.nv.info._ZN7cutlass13device_kernelIN5flash19enable_sm80_to_sm89INS1_16FlashAttnFwdSm80INS1_25CollectiveMainloopFwdSm80ILi8ELi2ELb0EN4cute5tupleIJNS5_1CILi128EEENS7_ILi64EEENS7_ILi192EEEEEELi192ENS_6half_tEfNS_4arch4Sm80ELb1ELb0ELb1ELb1ELb0ELb0ELb1ELb1EEENS1_21CollectiveEpilogueFwdINS6_IJS8_SA_S9_EEENS6_IJNS7_ILi1EEESI_SI_EEESC_SE_Li256ELb1ELb1ELb1ELb0EEENS1_36VarlenDynamicPersistentTileSchedulerILi128ELi64ELi256ELi256ELb1ELb1ELb0ELb1ELb1ELb1EEEEEEEEEvNT_6ParamsE,"",@"SHT_CUDA_INFO"
	.sectionflags	@""
	.align	4


	//----- nvinfo : EIATTR_CUDA_API_VERSION
	.align		4
        /*0000*/ 	.byte	0x04, 0x37
        /*0002*/ 	.short	(.L_312 - .L_311)
.L_311:
        /*0004*/ 	.word	0x00000082


	//----- nvinfo : EIATTR_KPARAM_INFO
	.align		4
.L_312:
        /*0008*/ 	.byte	0x04, 0x17
        /*000a*/ 	.short	(.L_314 - .L_313)
.L_313:
        /*000c*/ 	.word	0x00000000
        /*0010*/ 	.short	0x0000
        /*0012*/ 	.short	0x0000
        /*0014*/ 	.byte	0x00, 0xf0, 0xe1, 0x10


	//----- nvinfo : EIATTR_SPARSE_MMA_MASK
	.align		4
.L_314:
        /*0018*/ 	.byte	0x03, 0x50
        /*001a*/ 	.short	0x0000


	//----- nvinfo : EIATTR_MAXREG_COUNT
	.align		4
        /*001c*/ 	.byte	0x03, 0x1b
        /*001e*/ 	.short	0x00ff


	//----- nvinfo : EIATTR_MERCURY_ISA_VERSION
	.align		4
        /*0020*/ 	.byte	0x03, 0x5f
        /*0022*/ 	.short	0x0101


	//----- nvinfo : EIATTR_VRC_CTA_INIT_COUNT
	.align		4
        /*0024*/ 	.byte	0x02, 0x4a
	.zero		1
	.zero		1


	//----- nvinfo : EIATTR_EXIT_INSTR_OFFSETS
	.align		4
        /*0028*/ 	.byte	0x04, 0x1c
        /*002a*/ 	.short	(.L_316 - .L_315)


	//   ....[0]....
.L_315:
        /*002c*/ 	.word	0x00000010


	//----- nvinfo : EIATTR_MAX_THREADS
	.align		4
.L_316:
        /*0030*/ 	.byte	0x04, 0x05
        /*0032*/ 	.short	(.L_318 - .L_317)
.L_317:
        /*0034*/ 	.word	0x00000100
        /*0038*/ 	.word	0x00000001
        /*003c*/ 	.word	0x00000001


	//----- nvinfo : EIATTR_CBANK_PARAM_SIZE
	.align		4
.L_318:
        /*0040*/ 	.byte	0x03, 0x19
        /*0042*/ 	.short	0x0438


	//----- nvinfo : EIATTR_PARAM_CBANK
	.align		4
        /*0044*/ 	.byte	0x04, 0x0a
        /*0046*/ 	.short	(.L_320 - .L_319)
	.align		4
.L_319:
        /*0048*/ 	.word	index@(.nv.constant0._ZN7cutlass13device_kernelIN5flash19enable_sm80_to_sm89INS1_16FlashAttnFwdSm80INS1_25CollectiveMainloopFwdSm80ILi8ELi2ELb0EN4cute5tupleIJNS5_1CILi128EEENS7_ILi64EEENS7_ILi192EEEEEELi192ENS_6half_tEfNS_4arch4Sm80ELb1ELb0ELb1ELb1ELb0ELb0ELb1ELb1EEENS1_21CollectiveEpilogueFwdINS6_IJS8_SA_S9_EEENS6_IJNS7_ILi1EEESI_SI_EEESC_SE_Li256ELb1ELb1ELb1ELb0EEENS1_36VarlenDynamicPersistentTileSchedulerILi128ELi64ELi256ELi256ELb1ELb1ELb0ELb1ELb1ELb1EEEEEEEEEvNT_6ParamsE)
        /*004c*/ 	.short	0x0380
        /*004e*/ 	.short	0x0438


	//----- nvinfo : EIATTR_SW_WAR
	.align		4
.L_320:
        /*0050*/ 	.byte	0x04, 0x36
        /*0052*/ 	.short	(.L_322 - .L_321)
.L_321:
        /*0054*/ 	.word	0x00000008
.L_322:


//--------------------- .nv.info._ZN7cutlass13device_kernelIN5flash19enable_sm80_to_sm89INS1_16FlashAttnFwdSm80INS1_25CollectiveMainloopFwdSm80ILi8ELi2ELb0EN4cute5tupleIJNS5_1CILi128EEENS7_ILi64EEENS7_ILi192EEEEEELi192ENS_6half_tEfNS_4arch4Sm80ELb1ELb0ELb1ELb1ELb0ELb1ELb1ELb1EEENS1_21CollectiveEpilogueFwdINS6_IJS8_SA_S9_EEENS6_IJNS7_ILi1EEESI_SI_EEESC_SE_Li256ELb1ELb1ELb1ELb0EEENS1_36VarlenDynamicPersistentTileSchedulerILi128ELi64ELi256ELi256ELb1ELb1ELb0ELb1ELb1ELb1EEEEEEEEEvNT_6ParamsE --------------------------
	.section	.nv.info._ZN7cutlass13device_kernelIN5flash19enable_sm80_to_sm89INS1_16FlashAttnFwdSm80INS1_25CollectiveMainloopFwdSm80ILi8ELi2ELb0EN4cute5tupleIJNS5_1CILi128EEENS7_ILi64EEENS7_ILi192EEEEEELi192ENS_6half_tEfNS_4arch4Sm80ELb1ELb0ELb1ELb1ELb0ELb1ELb1ELb1EEENS1_21CollectiveEpilogueFwdINS6_IJS8_SA_S9_EEENS6_IJNS7_ILi1EEESI_SI_EEESC_SE_Li256ELb1ELb1ELb1ELb0EEENS1_36VarlenDynamicPersistentTileSchedulerILi128ELi64ELi256ELi256ELb1ELb1ELb0ELb1ELb1ELb1EEEEEEEEEvNT_6ParamsE,"",@"SHT_CUDA_INFO"
	.sectionflags	@""
	.align	4


	//----- nvinfo : EIATTR_CUDA_API_VERSION
	.align		4
        /*0000*/ 	.byte	0x04, 0x37
        /*0002*/ 	.short	(.L_324 - .L_323)
.L_323:
        /*0004*/ 	.word	0x00000082


	//----- nvinfo : EIATTR_KPARAM_INFO
	.align		4
.L_324:
        /*0008*/ 	.byte	0x04, 0x17
        /*000a*/ 	.short	(.L_326 - .L_325)
.L_325:
        /*000c*/ 	.word	0x00000000
        /*0010*/ 	.short	0x0000
        /*0012*/ 	.short	0x0000
        /*0014*/ 	.byte	0x00, 0xf0, 0xe1, 0x10


	//----- nvinfo : EIATTR_SPARSE_MMA_MASK
	.align		4
.L_326:
        /*0018*/ 	.byte	0x03, 0x50
        /*001a*/ 	.short	0x0000


	//----- nvinfo : EIATTR_MAXREG_COUNT
	.align		4
        /*001c*/ 	.byte	0x03, 0x1b
        /*001e*/ 	.short	0x00ff


	//----- nvinfo : EIATTR_MERCURY_ISA_VERSION
	.align		4
        /*0020*/ 	.byte	0x03, 0x5f
        /*0022*/ 	.short	0x0101


	//----- nvinfo : EIATTR_VRC_CTA_INIT_COUNT
	.align		4
        /*0024*/ 	.byte	0x02, 0x4a
	.zero		1
	.zero		1


	//----- nvinfo : EIATTR_EXIT_INSTR_OFFSETS
	.align		4
        /*0028*/ 	.byte	0x04, 0x1c
        /*002a*/ 	.short	(.L_328 - .L_327)


	//   ....[0]....
.L_327:
        /*002c*/ 	.word	0x00000010


	//----- nvinfo : EIATTR_MAX_THREADS
	.align		4
.L_328:
        /*0030*/ 	.byte	0x04, 0x05
        /*0032*/ 	.short	(.L_330 - .L_329)
.L_329:
        /*0034*/ 	.word	0x00000100
        /*0038*/ 	.word	0x00000001
        /*003c*/ 	.word	0x00000001


	//----- nvinfo : EIATTR_CBANK_PARAM_SIZE
	.align		4
.L_330:
        /*0040*/ 	.byte	0x03, 0x19
        /*0042*/ 	.short	0x0438


	//----- nvinfo : EIATTR_PARAM_CBANK
	.align		4
        /*0044*/ 	.byte	0x04, 0x0a
        /*0046*/ 	.short	(.L_332 - .L_331)
	.align		4
.L_331:
        /*0048*/ 	.word	index@(.nv.constant0._ZN7cutlass13device_kernelIN5flash19enable_sm80_to_sm89INS1_16FlashAttnFwdSm80INS1_25CollectiveMainloopFwdSm80ILi8ELi2ELb0EN4cute5tupleIJNS5_1CILi128EEENS7_ILi64EEENS7_ILi192EEEEEELi192ENS_6half_tEfNS_4arch4Sm80ELb1ELb0ELb1ELb1ELb0ELb1ELb1ELb1EEENS1_21CollectiveEpilogueFwdINS6_IJS8_SA_S9_EEENS6_IJNS7_ILi1EEESI_SI_EEESC_SE_Li256ELb1ELb1ELb1ELb0EEENS1_36VarlenDynamicPersistentTileSchedulerILi128ELi64ELi256ELi256ELb1ELb1ELb0ELb1ELb1ELb1EEEEEEEEEvNT_6ParamsE)
        /*004c*/ 	.short	0x0380
        /*004e*/ 	.short	0x0438


	//----- nvinfo : EIATTR_SW_WAR
	.align		4
.L_332:
        /*0050*/ 	.byte	0x04, 0x36
        /*0052*/ 	.short	(.L_334 - .L_333)
.L_333:
        /*0054*/ 	.word	0x00000008
.L_334:


//--------------------- .nv.callgraph             --------------------------
	.section	.nv.callgraph,"",@"SHT_CUDA_CALLGRAPH"
	.align	4
	.sectionentsize	8
	.align		4
        /*0000*/ 	.word	0x00000000
	.align		4
        /*0004*/ 	.word	0xffffffff
	.align		4
        /*0008*/ 	.word	0x00000000
	.align		4
        /*000c*/ 	.word	0xfffffffe
	.align		4
        /*0010*/ 	.word	0x00000000
	.align		4
        /*0014*/ 	.word	0xfffffffd
	.align		4
        /*0018*/ 	.word	0x00000000
	.align		4
        /*001c*/ 	.word	0xfffffffc


//--------------------- .nv.constant4             --------------------------
	.section	.nv.constant4,"a",@progbits
	.align	8
	.align		8
.nv.constant4:
        /*0000*/ 	.dword	_ZN80_INTERNAL_2d1af1fc_44_flash_fwd_hdim192_fp16_split_softcap_sm80_cu_49158569_32674cuda3std3__45__cpo5beginE
	.align		8
        /*0008*/ 	.dword	_ZN80_INTERNAL_2d1af1fc_44_flash_fwd_hdim192_fp16_split_softcap_sm80_cu_49158569_32674cuda3std3__45__cpo3endE
	.align		8
        /*0010*/ 	.dword	_ZN80_INTERNAL_2d1af1fc_44_flash_fwd_hdim192_fp16_split_softcap_sm80_cu_49158569_32674cuda3std3__45__cpo6cbeginE
	.align		8
        /*0018*/ 	.dword	_ZN80_INTERNAL_2d1af1fc_44_flash_fwd_hdim192_fp16_split_softcap_sm80_cu_49158569_32674cuda3std3__45__cpo4cendE
	.align		8
        /*0020*/ 	.dword	_ZN80_INTERNAL_2d1af1fc_44_flash_fwd_hdim192_fp16_split_softcap_sm80_cu_49158569_32674cuda3std3__482_GLOBAL__N__2d1af1fc_44_flash_fwd_hdim192_fp16_split_softcap_sm80_cu_49158569_32676ignoreE
	.align		8
        /*0028*/ 	.dword	_ZN80_INTERNAL_2d1af1fc_44_flash_fwd_hdim192_fp16_split_softcap_sm80_cu_49158569_32674cuda3std3__419piecewise_constructE
	.align		8
        /*0030*/ 	.dword	_ZN80_INTERNAL_2d1af1fc_44_flash_fwd_hdim192_fp16_split_softcap_sm80_cu_49158569_32674cuda3std3__48in_placeE
	.align		8
        /*0038*/ 	.dword	_ZN80_INTERNAL_2d1af1fc_44_flash_fwd_hdim192_fp16_split_softcap_sm80_cu_49158569_32674cuda3std6ranges3__45__cpo4swapE
	.align		8
        /*0040*/ 	.dword	_ZN80_INTERNAL_2d1af1fc_44_flash_fwd_hdim192_fp16_split_softcap_sm80_cu_49158569_32674cuda3std6ranges3__45__cpo9iter_moveE
	.align		8
        /*0048*/ 	.dword	_ZN80_INTERNAL_2d1af1fc_44_flash_fwd_hdim192_fp16_split_softcap_sm80_cu_49158569_32674cute7productE
	.align		8
        /*0050*/ 	.dword	_ZN80_INTERNAL_2d1af1fc_44_flash_fwd_hdim192_fp16_split_softcap_sm80_cu_49158569_32674cute1_E


//--------------------- .text._ZN7cutlass13device_kernelIN5flash19enable_sm80_to_sm89INS1_16FlashAttnFwdSm80INS1_25CollectiveMainloopFwdSm80ILi8ELi1ELb1EN4cute5tupleIJNS5_1CILi128EEENS7_ILi96EEENS7_ILi192EEEEEELi192ENS_6half_tEfNS_4arch4Sm80ELb0ELb0ELb1ELb0ELb0ELb0ELb1ELb1EEENS1_21CollectiveEpilogueFwdINS6_IJS8_SA_S9_EEENS6_IJNS7_ILi1EEESI_SI_EEESC_SE_Li256ELb0ELb1ELb1ELb0EEENS1_19SingleTileSchedulerILb0ELb1ELb1ELi128EEEEEEEEEvNT_6ParamsE --------------------------
	.section	.text._ZN7cutlass13device_kernelIN5flash19enable_sm80_to_sm89INS1_16FlashAttnFwdSm80INS1_25CollectiveMainloopFwdSm80ILi8ELi1ELb1EN4cute5tupleIJNS5_1CILi128EEENS7_ILi96EEENS7_ILi192EEEEEELi192ENS_6half_tEfNS_4arch4Sm80ELb0ELb0ELb1ELb0ELb0ELb0ELb1ELb1EEENS1_21CollectiveEpilogueFwdINS6_IJS8_SA_S9_EEENS6_IJNS7_ILi1EEESI_SI_EEESC_SE_Li256ELb0ELb1ELb1ELb0EEENS1_19SingleTileSchedulerILb0ELb1ELb1ELi128EEEEEEEEEvNT_6ParamsE,"ax",@progbits
	.align	128
.text._ZN7cutlass13device_kernelIN5flash19enable_sm80_to_sm89INS1_16FlashAttnFwdSm80INS1_25CollectiveMainloopFwdSm80ILi8ELi1ELb1EN4cute5tupleIJNS5_1CILi128EEENS7_ILi96EEENS7_ILi192EEEEEELi192ENS_6half_tEfNS_4arch4Sm80ELb0ELb0ELb1ELb0ELb0ELb0ELb1ELb1EEENS1_21CollectiveEpilogueFwdINS6_IJS8_SA_S9_EEENS6_IJNS7_ILi1EEESI_SI_EEESC_SE_Li256ELb0ELb1ELb1ELb0EEENS1_19SingleTileSchedulerILb0ELb1ELb1ELi128EEEEEEEEEvNT_6ParamsE:
        .type           _ZN7cutlass13device_kernelIN5flash19enable_sm80_to_sm89INS1_16FlashAttnFwdSm80INS1_25CollectiveMainloopFwdSm80ILi8ELi1ELb1EN4cute5tupleIJNS5_1CILi128EEENS7_ILi96EEENS7_ILi192EEEEEELi192ENS_6half_tEfNS_4arch4Sm80ELb0ELb0ELb1ELb0ELb0ELb0ELb1ELb1EEENS1_21CollectiveEpilogueFwdINS6_IJS8_SA_S9_EEENS6_IJNS7_ILi1EEESI_SI_EEESC_SE_Li256ELb0ELb1ELb1ELb0EEENS1_19SingleTileSchedulerILb0ELb1ELb1ELi128EEEEEEEEEvNT_6ParamsE,@function
        .size           _ZN7cutlass13device_kernelIN5flash19enable_sm80_to_sm89INS1_16FlashAttnFwdSm80INS1_25CollectiveMainloopFwdSm80ILi8ELi1ELb1EN4cute5tupleIJNS5_1CILi128EEENS7_ILi96EEENS7_ILi192EEEEEELi192ENS_6half_tEfNS_4arch4Sm80ELb0ELb0ELb1ELb0ELb0ELb0ELb1ELb1EEENS1_21CollectiveEpilogueFwdINS6_IJS8_SA_S9_EEENS6_IJNS7_ILi1EEESI_SI_EEESC_SE_Li256ELb0ELb1ELb1ELb0EEENS1_19SingleTileSchedulerILb0ELb1ELb1ELi128EEEEEEEEEvNT_6ParamsE,(.L_x_18 - _ZN7cutlass13device_kernelIN5flash19enable_sm80_to_sm89INS1_16FlashAttnFwdSm80INS1_25CollectiveMainloopFwdSm80ILi8ELi1ELb1EN4cute5tupleIJNS5_1CILi128EEENS7_ILi96EEENS7_ILi192EEEEEELi192ENS_6half_tEfNS_4arch4Sm80ELb0ELb0ELb1ELb0ELb0ELb0ELb1ELb1EEENS1_21CollectiveEpilogueFwdINS6_IJS8_SA_S9_EEENS6_IJNS7_ILi1EEESI_SI_EEESC_SE_Li256ELb0ELb1ELb1ELb0EEENS1_19SingleTileSchedulerILb0ELb1ELb1ELi128EEEEEEEEEvNT_6ParamsE)
        .other          _ZN7cutlass13device_kernelIN5flash19enable_sm80_to_sm89INS1_16FlashAttnFwdSm80INS1_25CollectiveMainloopFwdSm80ILi8ELi1ELb1EN4cute5tupleIJNS5_1CILi128EEENS7_ILi96EEENS7_ILi192EEEEEELi192ENS_6half_tEfNS_4arch4Sm80ELb0ELb0ELb1ELb0ELb0ELb0ELb1ELb1EEENS1_21CollectiveEpilogueFwdINS6_IJS8_SA_S9_EEENS6_IJNS7_ILi1EEESI_SI_EEESC_SE_Li256ELb0ELb1ELb1ELb0EEENS1_19SingleTileSchedulerILb0ELb1ELb1ELi128EEEEEEEEEvNT_6ParamsE,@"STO_CUDA_ENTRY STV_DEFAULT"
_ZN7cutlass13device_kernelIN5flash19enable_sm80_to_sm89INS1_16FlashAttnFwdSm80INS1_25CollectiveMainloopFwdSm80ILi8ELi1ELb1EN4cute5tupleIJNS5_1CILi128EEENS7_ILi96EEENS7_ILi192EEEEEELi192ENS_6half_tEfNS_4arch4Sm80ELb0ELb0ELb1ELb0ELb0ELb0ELb1ELb1EEENS1_21CollectiveEpilogueFwdINS6_IJS8_SA_S9_EEENS6_IJNS7_ILi1EEESI_SI_EEESC_SE_Li256ELb0ELb1ELb1ELb0EEENS1_19SingleTileSchedulerILb0ELb1ELb1ELi128EEEEEEEEEvNT_6ParamsE:
[----:B------:R-:W-:Y:S01]  /*0000*/  LDC R1, c[0x0][0x37c] ;  /* 0x0000df00ff017b82 */ /* 0x000fe20000000800 */
[----:B------:R-:W-:Y:S05]  /*0010*/  EXIT ;  /* 0x000000000000794d */ /* 0x000fea0003800000 */
.L_x_0:
[----:B------:R-:W-:-:S00]  /*0020*/  BRA `(.L_x_0) ;  /* 0xfffffffc00fc7947 */ /* 0x000fc0000383ffff */
[----:B------:R-:W-:-:S00]  /*0030*/  NOP ;  /* 0x0000000000007918 */ /* 0x000fc00000000000 */
        /* <DEDUP_REMOVED lines=12> */
.L_x_18:


//--------------------- .text._ZN7cutlass13device_kernelIN5flash19enable_sm80_to_sm89INS1_16FlashAttnFwdSm80INS1_25CollectiveMainloopFwdSm80ILi8ELi1ELb0EN4cute5tupleIJNS5_1CILi128EEENS7_ILi64EEENS7_ILi192EEEEEELi192ENS_6half_tEfNS_4arch4Sm80ELb0ELb0ELb1ELb1ELb0ELb0ELb1ELb1EEENS1_21CollectiveEpilogueFwdINS6_IJS8_SA_S9_EEENS6_IJNS7_ILi1EEESI_SI_EEESC_SE_Li256ELb1ELb1ELb1ELb0EEENS1_36VarlenDynamicPersistentTileSchedulerILi128ELi64ELi256ELi256ELb1ELb1ELb0ELb0ELb1ELb1EEEEEEEEEvNT_6ParamsE --------------------------
	.section	.text._ZN7cutlass13device_kernelIN5flash19enable_sm80_to_sm89INS1_16FlashAttnFwdSm80INS1_25CollectiveMainloopFwdSm80ILi8ELi1ELb0EN4cute5tupleIJNS5_1CILi128EEENS7_ILi64EEENS7_ILi192EEEEEELi192ENS_6half_tEfNS_4arch4Sm80ELb0ELb0ELb1ELb1ELb0ELb0ELb1ELb1EEENS1_21CollectiveEpilogueFwdINS6_IJS8_SA_S9_EEENS6_IJNS7_ILi1EEESI_SI_EEESC_SE_Li256ELb1ELb1ELb1ELb0EEENS1_36VarlenDynamicPersistentTileSchedulerILi128ELi64ELi256ELi256ELb1ELb1ELb0ELb0ELb1ELb1EEEEEEEEEvNT_6ParamsE,"ax",@progbits
	.align	128
.text._ZN7cutlass13device_kernelIN5flash19enable_sm80_to_sm89INS1_16FlashAttnFwdSm80INS1_25CollectiveMainloopFwdSm80ILi8ELi1ELb0EN4cute5tupleIJNS5_1CILi128EEENS7_ILi64EEENS7_ILi192EEEEEELi192ENS_6half_tEfNS_4arch4Sm80ELb0ELb0ELb1ELb1ELb0ELb0ELb1ELb1EEENS1_21CollectiveEpilogueFwdINS6_IJS8_SA_S9_EEENS6_IJNS7_ILi1EEESI_SI_EEESC_SE_Li256ELb1ELb1ELb1ELb0EEENS1_36VarlenDynamicPersistentTileSchedulerILi128ELi64ELi256ELi256ELb1ELb1ELb0ELb0ELb1ELb1EEEEEEEEEvNT_6ParamsE:
        .type           _ZN7cutlass13device_kernelIN5flash19enable_sm80_to_sm89INS1_16FlashAttnFwdSm80INS1_25CollectiveMainloopFwdSm80ILi8ELi1ELb0EN4cute5tupleIJNS5_1CILi128EEENS7_ILi64EEENS7_ILi192EEEEEELi192ENS_6half_tEfNS_4arch4Sm80ELb0ELb0ELb1ELb1ELb0ELb0ELb1ELb1EEENS1_21CollectiveEpilogueFwdINS6_IJS8_SA_S9_EEENS6_IJNS7_ILi1EEESI_SI_EEESC_SE_Li256ELb1ELb1ELb1ELb0EEENS1_36VarlenDynamicPersistentTileSchedulerILi128ELi64ELi256ELi256ELb1ELb1ELb0ELb0ELb1ELb1EEEEEEEEEvNT_6ParamsE,@function
        .size           _ZN7cutlass13device_kernelIN5flash19enable_sm80_to_sm89INS1_16FlashAttnFwdSm80INS1_25CollectiveMainloopFwdSm80ILi8ELi1ELb0EN4cute5tupleIJNS5_1CILi128EEENS7_ILi64EEENS7_ILi192EEEEEELi192ENS_6half_tEfNS_4arch4Sm80ELb0ELb0ELb1ELb1ELb0ELb0ELb1ELb1EEENS1_21CollectiveEpilogueFwdINS6_IJS8_SA_S9_EEENS6_IJNS7_ILi1EEESI_SI_EEESC_SE_Li256ELb1ELb1ELb1ELb0EEENS1_36VarlenDynamicPersistentTileSchedulerILi128ELi64ELi256ELi256ELb1ELb1ELb0ELb0ELb1ELb1EEEEEEEEEvNT_6ParamsE,(.L_x_19 - _ZN7cutlass13device_kernelIN5flash19enable_sm80_to_sm89INS1_16FlashAttnFwdSm80INS1_25CollectiveMainloopFwdSm80ILi8ELi1ELb0EN4cute5tupleIJNS5_1CILi128EEENS7_ILi64EEENS7_ILi192EEEEEELi192ENS_6half_tEfNS_4arch4Sm80ELb0ELb0ELb1ELb1ELb0ELb0ELb1ELb1EEENS1_21CollectiveEpilogueFwdINS6_IJS8_SA_S9_EEENS6_IJNS7_ILi1EEESI_SI_EEESC_SE_Li256ELb1ELb1ELb1ELb0EEENS1_36VarlenDynamicPersistentTileSchedulerILi128ELi64ELi256ELi256ELb1ELb1ELb0ELb0ELb1ELb1EEEEEEEEEvNT_6ParamsE)
        .other          _ZN7cutlass13device_kernelIN5flash19enable_sm80_to_sm89INS1_16FlashAttnFwdSm80INS1_25CollectiveMainloopFwdSm80ILi8ELi1ELb0EN4cute5tupleIJNS5_1CILi128EEENS7_ILi64EEENS7_ILi192EEEEEELi192ENS_6half_tEfNS_4arch4Sm80ELb0ELb0ELb1ELb1ELb0ELb0ELb1ELb1EEENS1_21CollectiveEpilogueFwdINS6_IJS8_SA_S9_EEENS6_IJNS7_ILi1EEESI_SI_EEESC_SE_Li256ELb1ELb1ELb1ELb0EEENS1_36VarlenDynamicPersistentTileSchedulerILi128ELi64ELi256ELi256ELb1ELb1ELb0ELb0ELb1ELb1EEEEEEEEEvNT_6ParamsE,@"STO_CUDA_ENTRY STV_DEFAULT"
_ZN7cutlass13device_kernelIN5flash19enable_sm80_to_sm89INS1_16FlashAttnFwdSm80INS1_25CollectiveMainloopFwdSm80ILi8ELi1ELb0EN4cute5tupleIJNS5_1CILi128EEENS7_ILi64EEENS7_ILi192EEEEEELi192ENS_6half_tEfNS_4arch4Sm80ELb0ELb0ELb1ELb1ELb0ELb0ELb1ELb1EEENS1_21CollectiveEpilogueFwdINS6_IJS8_SA_S9_EEENS6_IJNS7_ILi1EEESI_SI_EEESC_SE_Li256ELb1ELb1ELb1ELb0EEENS1_36VarlenDynamicPersistentTileSchedulerILi128ELi64ELi256ELi256ELb1ELb1ELb0ELb0ELb1ELb1EEEEEEEEEvNT_6ParamsE:
[----:B------:R-:W-:Y:S01]  /*0000*/  LDC R1, c[0x0][0x37c] ;  /* 0x0000df00ff017b82 */ /* 0x000fe20000000800 */
[----:B------:R-:W-:Y:S05]  /*0010*/  EXIT ;  /* 0x000000000000794d */ /* 0x000fea0003800000 */
.L_x_1:
        /* <DEDUP_REMOVED lines=14> */
.L_x_19:


//--------------------- .text._ZN7cutlass13device_kernelIN5flash19enable_sm80_to_sm89INS1_16FlashAttnFwdSm80INS1_25CollectiveMainloopFwdSm80ILi8ELi1ELb0EN4cute5tupleIJNS5_1CILi128EEENS7_ILi64EEENS7_ILi192EEEEEELi192ENS_6half_tEfNS_4arch4Sm80ELb0ELb0ELb1ELb1ELb0ELb1ELb1ELb1EEENS1_21CollectiveEpilogueFwdINS6_IJS8_SA_S9_EEENS6_IJNS7_ILi1EEESI_SI_EEESC_SE_Li256ELb1ELb1ELb1ELb0EEENS1_36VarlenDynamicPersistentTileSchedulerILi128ELi64ELi256ELi256ELb1ELb1ELb0ELb0ELb1ELb1EEEEEEEEEvNT_6ParamsE --------------------------
	.section	.text._ZN7cutlass13device_kernelIN5flash19enable_sm80_to_sm89INS1_16FlashAttnFwdSm80INS1_25CollectiveMainloopFwdSm80ILi8ELi1ELb0EN4cute5tupleIJNS5_1CILi128EEENS7_ILi64EEENS7_ILi192EEEEEELi192ENS_6half_tEfNS_4arch4Sm80ELb0ELb0ELb1ELb1ELb0ELb1ELb1ELb1EEENS1_21CollectiveEpilogueFwdINS6_IJS8_SA_S9_EEENS6_IJNS7_ILi1EEESI_SI_EEESC_SE_Li256ELb1ELb1ELb1ELb0EEENS1_36VarlenDynamicPersistentTileSchedulerILi128ELi64ELi256ELi256ELb1ELb1ELb0ELb0ELb1ELb1EEEEEEEEEvNT_6ParamsE,"ax",@progbits
	.align	128
.text._ZN7cutlass13device_kernelIN5flash19enable_sm80_to_sm89INS1_16FlashAttnFwdSm80INS1_25CollectiveMainloopFwdSm80ILi8ELi1ELb0EN4cute5tupleIJNS5_1CILi128EEENS7_ILi64EEENS7_ILi192EEEEEELi192ENS_6half_tEfNS_4arch4Sm80ELb0ELb0ELb1ELb1ELb0ELb1ELb1ELb1EEENS1_21CollectiveEpilogueFwdINS6_IJS8_SA_S9_EEENS6_IJNS7_ILi1EEESI_SI_EEESC_SE_Li256ELb1ELb1ELb1ELb0EEENS1_36VarlenDynamicPersistentTileSchedulerILi128ELi64ELi256ELi256ELb1ELb1ELb0ELb0ELb1ELb1EEEEEEEEEvNT_6ParamsE:
        .type           _ZN7cutlass13device_kernelIN5flash19enable_sm80_to_sm89INS1_16FlashAttnFwdSm80INS1_25CollectiveMainloopFwdSm80ILi8ELi1ELb0EN4cute5tupleIJNS5_1CILi128EEENS7_ILi64EEENS7_ILi192EEEEEELi192ENS_6half_tEfNS_4arch4Sm80ELb0ELb0ELb1ELb1ELb0ELb1ELb1ELb1EEENS1_21CollectiveEpilogueFwdINS6_IJS8_SA_S9_EEENS6_IJNS7_ILi1EEESI_SI_EEESC_SE_Li256ELb1ELb1ELb1ELb0EEENS1_36VarlenDynamicPersistentTileSchedulerILi128ELi64ELi256ELi256ELb1ELb1ELb0ELb0ELb1ELb1EEEEEEEEEvNT_6ParamsE,@function
        .size           _ZN7cutlass13device_kernelIN5flash19enable_sm80_to_sm89INS1_16FlashAttnFwdSm80INS1_25CollectiveMainloopFwdSm80ILi8ELi1ELb0EN4cute5tupleIJNS5_1CILi128EEENS7_ILi64EEENS7_ILi192EEEEEELi192ENS_6half_tEfNS_4arch4Sm80ELb0ELb0ELb1ELb1ELb0ELb1ELb1ELb1EEENS1_21CollectiveEpilogueFwdINS6_IJS8_SA_S9_EEENS6_IJNS7_ILi1EEESI_SI_EEESC_SE_Li256ELb1ELb1ELb1ELb0EEENS1_36VarlenDynamicPersistentTileSchedulerILi128ELi64ELi256ELi256ELb1ELb1ELb0ELb0ELb1ELb1EEEEEEEEEvNT_6ParamsE,(.L_x_20 - _ZN7cutlass13device_kernelIN5flash19enable_sm80_to_sm89INS1_16FlashAttnFwdSm80INS1_25CollectiveMainloopFwdSm80ILi8ELi1ELb0EN4cute5tupleIJNS5_1CILi128EEENS7_ILi64EEENS7_ILi192EEEEEELi192ENS_6half_tEfNS_4arch4Sm80ELb0ELb0ELb1ELb1ELb0ELb1ELb1ELb1EEENS1_21CollectiveEpilogueFwdINS6_IJS8_SA_S9_EEENS6_IJNS7_ILi1EEESI_SI_EEESC_SE_Li256ELb1ELb1ELb1ELb0EEENS1_36VarlenDynamicPersistentTileSchedulerILi128ELi64ELi256ELi256ELb1ELb1ELb0ELb0ELb1ELb1EEEEEEEEEvNT_6ParamsE)
        .other          _ZN7cutlass13device_kernelIN5flash19enable_sm80_to_sm89INS1_16FlashAttnFwdSm80INS1_25CollectiveMainloopFwdSm80ILi8ELi1ELb0EN4cute5tupleIJNS5_1CILi128EEENS7_ILi64EEENS7_ILi192EEEEEELi192ENS_6half_tEfNS_4arch4Sm80ELb0ELb0ELb1ELb1ELb0ELb1ELb1ELb1EEENS1_21CollectiveEpilogueFwdINS6_IJS8_SA_S9_EEENS6_IJNS7_ILi1EEESI_SI_EEESC_SE_Li256ELb1ELb1ELb1ELb0EEENS1_36VarlenDynamicPersistentTileSchedulerILi128ELi64ELi256ELi256ELb1ELb1ELb0ELb0ELb1ELb1EEEEEEEEEvNT_6ParamsE,@"STO_CUDA_ENTRY STV_DEFAULT"
_ZN7cutlass13device_kernelIN5flash19enable_sm80_to_sm89INS1_16FlashAttnFwdSm80INS1_25CollectiveMainloopFwdSm80ILi8ELi1ELb0EN4cute5tupleIJNS5_1CILi128EEENS7_ILi64EEENS7_ILi192EEEEEELi192ENS_6half_tEfNS_4arch4Sm80ELb0ELb0ELb1ELb1ELb0ELb1ELb1ELb1EEENS1_21CollectiveEpilogueFwdINS6_IJS8_SA_S9_EEENS6_IJNS7_ILi1EEESI_SI_EEESC_SE_Li256ELb1ELb1ELb1ELb0EEENS1_36VarlenDynamicPersistentTileSchedulerILi128ELi64ELi256ELi256ELb1ELb1ELb0ELb0ELb1ELb1EEEEEEEEEvNT_6ParamsE:
[----:B------:R-:W-:Y:S01]  /*0000*/  LDC R1, c[0x0][0x37c] ;  /* 0x0000df00ff017b82 */ /* 0x000fe20000000800 */
[----:B------:R-:W-:Y:S05]  /*0010*/  EXIT ;  /* 0x000000000000794d */ /* 0x000fea0003800000 */
.L_x_2:
        /* <DEDUP_REMOVED lines=14> */
.L_x_20:


//--------------------- .text._ZN7cutlass13device_kernelIN5flash19enable_sm80_to_sm89INS1_16FlashAttnFwdSm80INS1_25CollectiveMainloopFwdSm80ILi8ELi1ELb0EN4cute5tupleIJNS5_1CILi128EEENS7_ILi64EEENS7_ILi192EEEEEELi192ENS_6half_tEfNS_4arch4Sm80ELb0ELb1ELb1ELb0ELb0ELb0ELb1ELb1EEENS1_21CollectiveEpilogueFwdINS6_IJS8_SA_S9_EEENS6_IJNS7_ILi1EEESI_SI_EEESC_SE_Li256ELb0ELb1ELb1ELb0EEENS1_19SingleTileSchedulerILb0ELb1ELb1ELi128EEEEEEEEEvNT_6ParamsE --------------------------
	.section	.text._ZN7cutlass13device_kernelIN5flash19enable_sm80_to_sm89INS1_16FlashAttnFwdSm80INS1_25CollectiveMainloopFwdSm80ILi8ELi1ELb0EN4cute5tupleIJNS5_1CILi128EEENS7_ILi64EEENS7_ILi192EEEEEELi192ENS_6half_tEfNS_4arch4Sm80ELb0ELb1ELb1ELb0ELb0ELb0ELb1ELb1EEENS1_21CollectiveEpilogueFwdINS6_IJS8_SA_S9_EEENS6_IJNS7_ILi1EEESI_SI_EEESC_SE_Li256ELb0ELb1ELb1ELb0EEENS1_19SingleTileSchedulerILb0ELb1ELb1ELi128EEEEEEEEEvNT_6ParamsE,"ax",@progbits
	.align	128
.text._ZN7cutlass13device_kernelIN5flash19enable_sm80_to_sm89INS1_16FlashAttnFwdSm80INS1_25CollectiveMainloopFwdSm80ILi8ELi1ELb0EN4cute5tupleIJNS5_1CILi128EEENS7_ILi64EEENS7_ILi192EEEEEELi192ENS_6half_tEfNS_4arch4Sm80ELb0ELb1ELb1ELb0ELb0ELb0ELb1ELb1EEENS1_21CollectiveEpilogueFwdINS6_IJS8_SA_S9_EEENS6_IJNS7_ILi1EEESI_SI_EEESC_SE_Li256ELb0ELb1ELb1ELb0EEENS1_19SingleTileSchedulerILb0ELb1ELb1ELi128EEEEEEEEEvNT_6ParamsE:
        .type           _ZN7cutlass13device_kernelIN5flash19enable_sm80_to_sm89INS1_16FlashAttnFwdSm80INS1_25CollectiveMainloopFwdSm80ILi8ELi1ELb0EN4cute5tupleIJNS5_1CILi128EEENS7_ILi64EEENS7_ILi192EEEEEELi192ENS_6half_tEfNS_4arch4Sm80ELb0ELb1ELb1ELb0ELb0ELb0ELb1ELb1EEENS1_21CollectiveEpilogueFwdINS6_IJS8_SA_S9_EEENS6_IJNS7_ILi1EEESI_SI_EEESC_SE_Li256ELb0ELb1ELb1ELb0EEENS1_19SingleTileSchedulerILb0ELb1ELb1ELi128EEEEEEEEEvNT_6ParamsE,@function
        .size           _ZN7cutlass13device_kernelIN5flash19enable_sm80_to_sm89INS1_16FlashAttnFwdSm80INS1_25CollectiveMainloopFwdSm80ILi8ELi1ELb0EN4cute5tupleIJNS5_1CILi128EEENS7_ILi64EEENS7_ILi192EEEEEELi192ENS_6half_tEfNS_4arch4Sm80ELb0ELb1ELb1ELb0ELb0ELb0ELb1ELb1EEENS1_21CollectiveEpilogueFwdINS6_IJS8_SA_S9_EEENS6_IJNS7_ILi1EEESI_SI_EEESC_SE_Li256ELb0ELb1ELb1ELb0EEENS1_19SingleTileSchedulerILb0ELb1ELb1ELi128EEEEEEEEEvNT_6ParamsE,(.L_x_21 - _ZN7cutlass13device_kernelIN5flash19enable_sm80_to_sm89INS1_16FlashAttnFwdSm80INS1_25CollectiveMainloopFwdSm80ILi8ELi1ELb0EN4cute5tupleIJNS5_1CILi128EEENS7_ILi64EEENS7_ILi192EEEEEELi192ENS_6half_tEfNS_4arch4Sm80ELb0ELb1ELb1ELb0ELb0ELb0ELb1ELb1EEENS1_21CollectiveEpilogueFwdINS6_IJS8_SA_S9_EEENS6_IJNS7_ILi1EEESI_SI_EEESC_SE_Li256ELb0ELb1ELb1ELb0EEENS1_19SingleTileSchedulerILb0ELb1ELb1ELi128EEEEEEEEEvNT_6ParamsE)
        .other          _ZN7cutlass13device_kernelIN5flash19enable_sm80_to_sm89INS1_16FlashAttnFwdSm80INS1_25CollectiveMainloopFwdSm80ILi8ELi1ELb0EN4cute5tupleIJNS5_1CILi128EEENS7_ILi64EEENS7_ILi192EEEEEELi192ENS_6half_tEfNS_4arch4Sm80ELb0ELb1ELb1ELb0ELb0ELb0ELb1ELb1EEENS1_21CollectiveEpilogueFwdINS6_IJS8_SA_S9_EEENS6_IJNS7_ILi1EEESI_SI_EEESC_SE_Li256ELb0ELb1ELb1ELb0EEENS1_19SingleTileSchedulerILb0ELb1ELb1ELi128EEEEEEEEEvNT_6ParamsE,@"STO_CUDA_ENTRY STV_DEFAULT"
_ZN7cutlass13device_kernelIN5flash19enable_sm80_to_sm89INS1_16FlashAttnFwdSm80INS1_25CollectiveMainloopFwdSm80ILi8ELi1ELb0EN4cute5tupleIJNS5_1CILi128EEENS7_ILi64EEENS7_ILi192EEEEEELi192ENS_6half_tEfNS_4arch4Sm80ELb0ELb1ELb1ELb0ELb0ELb0ELb1ELb1EEENS1_21CollectiveEpilogueFwdINS6_IJS8_SA_S9_EEENS6_IJNS7_ILi1EEESI_SI_EEESC_SE_Li256ELb0ELb1ELb1ELb0EEENS1_19SingleTileSchedulerILb0ELb1ELb1ELi128EEEEEEEEEvNT_6ParamsE:
[----:B------:R-:W-:Y:S01]  /*0000*/  LDC R1, c[0x0][0x37c] ;  /* 0x0000df00ff017b82 */ /* 0x000fe20000000800 */
[----:B------:R-:W-:Y:S05]  /*0010*/  EXIT ;  /* 0x000000000000794d */ /* 0x000fea0003800000 */
.L_x_3:
        /* <DEDUP_REMOVED lines=14> */
.L_x_21:


//--------------------- .text._ZN7cutlass13device_kernelIN5flash19enable_sm80_to_sm89INS1_16FlashAttnFwdSm80INS1_25CollectiveMainloopFwdSm80ILi8ELi1ELb0EN4cute5tupleIJNS5_1CILi128EEENS7_ILi64EEENS7_ILi192EEEEEELi192ENS_6half_tEfNS_4arch4Sm80ELb0ELb1ELb1ELb1ELb0ELb0ELb1ELb1EEENS1_21CollectiveEpilogueFwdINS6_IJS8_SA_S9_EEENS6_IJNS7_ILi1EEESI_SI_EEESC_SE_Li256ELb1ELb1ELb1ELb0EEENS1_36VarlenDynamicPersistentTileSchedulerILi128ELi64ELi256ELi256ELb1ELb1ELb0ELb1ELb0ELb1EEEEEEEEEvNT_6ParamsE --------------------------
	.section	.text._ZN7cutlass13device_kernelIN5flash19enable_sm80_to_sm89INS1_16FlashAttnFwdSm80INS1_25CollectiveMainloopFwdSm80ILi8ELi1ELb0EN4cute5tupleIJNS5_1CILi128EEENS7_ILi64EEENS7_ILi192EEEEEELi192ENS_6half_tEfNS_4arch4Sm80ELb0ELb1ELb1ELb1ELb0ELb0ELb1ELb1EEENS1_21CollectiveEpilogueFwdINS6_IJS8_SA_S9_EEENS6_IJNS7_ILi1EEESI_SI_EEESC_SE_Li256ELb1ELb1ELb1ELb0EEENS1_36VarlenDynamicPersistentTileSchedulerILi128ELi64ELi256ELi256ELb1ELb1ELb0ELb1ELb0ELb1EEEEEEEEEvNT_6ParamsE,"ax",@progbits
	.align	128
.text._ZN7cutlass13device_kernelIN5flash19enable_sm80_to_sm89INS1_16FlashAttnFwdSm80INS1_25CollectiveMainloopFwdSm80ILi8ELi1ELb0EN4cute5tupleIJNS5_1CILi128EEENS7_ILi64EEENS7_ILi192EEEEEELi192ENS_6half_tEfNS_4arch4Sm80ELb0ELb1ELb1ELb1ELb0ELb0ELb1ELb1EEENS1_21CollectiveEpilogueFwdINS6_IJS8_SA_S9_EEENS6_IJNS7_ILi1EEESI_SI_EEESC_SE_Li256ELb1ELb1ELb1ELb0EEENS1_36VarlenDynamicPersistentTileSchedulerILi128ELi64ELi256ELi256ELb1ELb1ELb0ELb1ELb0ELb1EEEEEEEEEvNT_6ParamsE:
        .type           _ZN7cutlass13device_kernelIN5flash19enable_sm80_to_sm89INS1_16FlashAttnFwdSm80INS1_25CollectiveMainloopFwdSm80ILi8ELi1ELb0EN4cute5tupleIJNS5_1CILi128EEENS7_ILi64EEENS7_ILi192EEEEEELi192ENS_6half_tEfNS_4arch4Sm80ELb0ELb1ELb1ELb1ELb0ELb0ELb1ELb1EEENS1_21CollectiveEpilogueFwdINS6_IJS8_SA_S9_EEENS6_IJNS7_ILi1EEESI_SI_EEESC_SE_Li256ELb1ELb1ELb1ELb0EEENS1_36VarlenDynamicPersistentTileSchedulerILi128ELi64ELi256ELi256ELb1ELb1ELb0ELb1ELb0ELb1EEEEEEEEEvNT_6ParamsE,@function
        .size           _ZN7cutlass13device_kernelIN5flash19enable_sm80_to_sm89INS1_16FlashAttnFwdSm80INS1_25CollectiveMainloopFwdSm80ILi8ELi1ELb0EN4cute5tupleIJNS5_1CILi128EEENS7_ILi64EEENS7_ILi192EEEEEELi192ENS_6half_tEfNS_4arch4Sm80ELb0ELb1ELb1ELb1ELb0ELb0ELb1ELb1EEENS1_21CollectiveEpilogueFwdINS6_IJS8_SA_S9_EEENS6_IJNS7_ILi1EEESI_SI_EEESC_SE_Li256ELb1ELb1ELb1ELb0EEENS1_36VarlenDynamicPersistentTileSchedulerILi128ELi64ELi256ELi256ELb1ELb1ELb0ELb1ELb0ELb1EEEEEEEEEvNT_6ParamsE,(.L_x_22 - _ZN7cutlass13device_kernelIN5flash19enable_sm80_to_sm89INS1_16FlashAttnFwdSm80INS1_25CollectiveMainloopFwdSm80ILi8ELi1ELb0EN4cute5tupleIJNS5_1CILi128EEENS7_ILi64EEENS7_ILi192EEEEEELi192ENS_6half_tEfNS_4arch4Sm80ELb0ELb1ELb1ELb1ELb0ELb0ELb1ELb1EEENS1_21CollectiveEpilogueFwdINS6_IJS8_SA_S9_EEENS6_IJNS7_ILi1EEESI_SI_EEESC_SE_Li256ELb1ELb1ELb1ELb0EEENS1_36VarlenDynamicPersistentTileSchedulerILi128ELi64ELi256ELi256ELb1ELb1ELb0ELb1ELb0ELb1EEEEEEEEEvNT_6ParamsE)
        .other          _ZN7cutlass13device_kernelIN5flash19enable_sm80_to_sm89INS1_16FlashAttnFwdSm80INS1_25CollectiveMainloopFwdSm80ILi8ELi1ELb0EN4cute5tupleIJNS5_1CILi128EEENS7_ILi64EEENS7_ILi192EEEEEELi192ENS_6half_tEfNS_4arch4Sm80ELb0ELb1ELb1ELb1ELb0ELb0ELb1ELb1EEENS1_21CollectiveEpilogueFwdINS6_IJS8_SA_S9_EEENS6_IJNS7_ILi1EEESI_SI_EEESC_SE_Li256ELb1ELb1ELb1ELb0EEENS1_36VarlenDynamicPersistentTileSchedulerILi128ELi64ELi256ELi256ELb1ELb1ELb0ELb1ELb0ELb1EEEEEEEEEvNT_6ParamsE,@"STO_CUDA_ENTRY STV_DEFAULT"
_ZN7cutlass13device_kernelIN5flash19enable_sm80_to_sm89INS1_16FlashAttnFwdSm80INS1_25CollectiveMainloopFwdSm80ILi8ELi1ELb0EN4cute5tupleIJNS5_1CILi128EEENS7_ILi64EEENS7_ILi192EEEEEELi192ENS_6half_tEfNS_4arch4Sm80ELb0ELb1ELb1ELb1ELb0ELb0ELb1ELb1EEENS1_21CollectiveEpilogueFwdINS6_IJS8_SA_S9_EEENS6_IJNS7_ILi1EEESI_SI_EEESC_SE_Li256ELb1ELb1ELb1ELb0EEENS1_36VarlenDynamicPersistentTileSchedulerILi128ELi64ELi256ELi256ELb1ELb1ELb0ELb1ELb0ELb1EEEEEEEEEvNT_6ParamsE:
[----:B------:R-:W-:Y:S01]  /*0000*/  LDC R1, c[0x0][0x37c] ;  /* 0x0000df00ff017b82 */ /* 0x000fe20000000800 */
[----:B------:R-:W-:Y:S05]  /*0010*/  EXIT ;  /* 0x000000000000794d */ /* 0x000fea0003800000 */
.L_x_4:
        /* <DEDUP_REMOVED lines=14> */
.L_x_22:


//--------------------- .text._ZN7cutlass13device_kernelIN5flash19enable_sm80_to_sm89INS1_16FlashAttnFwdSm80INS1_25CollectiveMainloopFwdSm80ILi8ELi1ELb0EN4cute5tupleIJNS5_1CILi128EEENS7_ILi64EEENS7_ILi192EEEEEELi192ENS_6half_tEfNS_4arch4Sm80ELb0ELb1ELb1ELb1ELb0ELb1ELb1ELb1EEENS1_21CollectiveEpilogueFwdINS6_IJS8_SA_S9_EEENS6_IJNS7_ILi1EEESI_SI_EEESC_SE_Li256ELb1ELb1ELb1ELb0EEENS1_36VarlenDynamicPersistentTileSchedulerILi128ELi64ELi256ELi256ELb1ELb1ELb0ELb1ELb0ELb1EEEEEEEEEvNT_6ParamsE --------------------------
	.section	.text._ZN7cutlass13device_kernelIN5flash19enable_sm80_to_sm89INS1_16FlashAttnFwdSm80INS1_25CollectiveMainloopFwdSm80ILi8ELi1ELb0EN4cute5tupleIJNS5_1CILi128EEENS7_ILi64EEENS7_ILi192EEEEEELi192ENS_6half_tEfNS_4arch4Sm80ELb0ELb1ELb1ELb1ELb0ELb1ELb1ELb1EEENS1_21CollectiveEpilogueFwdINS6_IJS8_SA_S9_EEENS6_IJNS7_ILi1EEESI_SI_EEESC_SE_Li256ELb1ELb1ELb1ELb0EEENS1_36VarlenDynamicPersistentTileSchedulerILi128ELi64ELi256ELi256ELb1ELb1ELb0ELb1ELb0ELb1EEEEEEEEEvNT_6ParamsE,"ax",@progbits
	.align	128
.text._ZN7cutlass13device_kernelIN5flash19enable_sm80_to_sm89INS1_16FlashAttnFwdSm80INS1_25CollectiveMainloopFwdSm80ILi8ELi1ELb0EN4cute5tupleIJNS5_1CILi128EEENS7_ILi64EEENS7_ILi192EEEEEELi192ENS_6half_tEfNS_4arch4Sm80ELb0ELb1ELb1ELb1ELb0ELb1ELb1ELb1EEENS1_21CollectiveEpilogueFwdINS6_IJS8_SA_S9_EEENS6_IJNS7_ILi1EEESI_SI_EEESC_SE_Li256ELb1ELb1ELb1ELb0EEENS1_36VarlenDynamicPersistentTileSchedulerILi128ELi64ELi256ELi256ELb1ELb1ELb0ELb1ELb0ELb1EEEEEEEEEvNT_6ParamsE:
        .type           _ZN7cutlass13device_kernelIN5flash19enable_sm80_to_sm89INS1_16FlashAttnFwdSm80INS1_25CollectiveMainloopFwdSm80ILi8ELi1ELb0EN4cute5tupleIJNS5_1CILi128EEENS7_ILi64EEENS7_ILi192EEEEEELi192ENS_6half_tEfNS_4arch4Sm80ELb0ELb1ELb1ELb1ELb0ELb1ELb1ELb1EEENS1_21CollectiveEpilogueFwdINS6_IJS8_SA_S9_EEENS6_IJNS7_ILi1EEESI_SI_EEESC_SE_Li256ELb1ELb1ELb1ELb0EEENS1_36VarlenDynamicPersistentTileSchedulerILi128ELi64ELi256ELi256ELb1ELb1ELb0ELb1ELb0ELb1EEEEEEEEEvNT_6ParamsE,@function
        .size           _ZN7cutlass13device_kernelIN5flash19enable_sm80_to_sm89INS1_16FlashAttnFwdSm80INS1_25CollectiveMainloopFwdSm80ILi8ELi1ELb0EN4cute5tupleIJNS5_1CILi128EEENS7_ILi64EEENS7_ILi192EEEEEELi192ENS_6half_tEfNS_4arch4Sm80ELb0ELb1ELb1ELb1ELb0ELb1ELb1ELb1EEENS1_21CollectiveEpilogueFwdINS6_IJS8_SA_S9_EEENS6_IJNS7_ILi1EEESI_SI_EEESC_SE_Li256ELb1ELb1ELb1ELb0EEENS1_36VarlenDynamicPersistentTileSchedulerILi128ELi64ELi256ELi256ELb1ELb1ELb0ELb1ELb0ELb1EEEEEEEEEvNT_6ParamsE,(.L_x_23 - _ZN7cutlass13device_kernelIN5flash19enable_sm80_to_sm89INS1_16FlashAttnFwdSm80INS1_25CollectiveMainloopFwdSm80ILi8ELi1ELb0EN4cute5tupleIJNS5_1CILi128EEENS7_ILi64EEENS7_ILi192EEEEEELi192ENS_6half_tEfNS_4arch4Sm80ELb0ELb1ELb1ELb1ELb0ELb1ELb1ELb1EEENS1_21CollectiveEpilogueFwdINS6_IJS8_SA_S9_EEENS6_IJNS7_ILi1EEESI_SI_EEESC_SE_Li256ELb1ELb1ELb1ELb0EEENS1_36VarlenDynamicPersistentTileSchedulerILi128ELi64ELi256ELi256ELb1ELb1ELb0ELb1ELb0ELb1EEEEEEEEEvNT_6ParamsE)
        .other          _ZN7cutlass13device_kernelIN5flash19enable_sm80_to_sm89INS1_16FlashAttnFwdSm80INS1_25CollectiveMainloopFwdSm80ILi8ELi1ELb0EN4cute5tupleIJNS5_1CILi128EEENS7_ILi64EEENS7_ILi192EEEEEELi192ENS_6half_tEfNS_4arch4Sm80ELb0ELb1ELb1ELb1ELb0ELb1ELb1ELb1EEENS1_21CollectiveEpilogueFwdINS6_IJS8_SA_S9_EEENS6_IJNS7_ILi1EEESI_SI_EEESC_SE_Li256ELb1ELb1ELb1ELb0EEENS1_36VarlenDynamicPersistentTileSchedulerILi128ELi64ELi256ELi256ELb1ELb1ELb0ELb1ELb0ELb1EEEEEEEEEvNT_6ParamsE,@"STO_CUDA_ENTRY STV_DEFAULT"
_ZN7cutlass13device_kernelIN5flash19enable_sm80_to_sm89INS1_16FlashAttnFwdSm80INS1_25CollectiveMainloopFwdSm80ILi8ELi1ELb0EN4cute5tupleIJNS5_1CILi128EEENS7_ILi64EEENS7_ILi192EEEEEELi192ENS_6half_tEfNS_4arch4Sm80ELb0ELb1ELb1ELb1ELb0ELb1ELb1ELb1EEENS1_21CollectiveEpilogueFwdINS6_IJS8_SA_S9_EEENS6_IJNS7_ILi1EEESI_SI_EEESC_SE_Li256ELb1ELb1ELb1ELb0EEENS1_36VarlenDynamicPersistentTileSchedulerILi128ELi64ELi256ELi256ELb1ELb1ELb0ELb1ELb0ELb1EEEEEEEEEvNT_6ParamsE:
[----:B------:R-:W-:Y:S01]  /*0000*/  LDC R1, c[0x0][0x37c] ;  /* 0x0000df00ff017b82 */ /* 0x000fe20000000800 */
[----:B------:R-:W-:Y:S05]  /*0010*/  EXIT ;  /* 0x000000000000794d */ /* 0x000fea0003800000 */
.L_x_5:
        /* <DEDUP_REMOVED lines=14> */
.L_x_23:


//--------------------- .text._ZN7cutlass13device_kernelIN5flash19enable_sm80_to_sm89INS1_16FlashAttnFwdSm80INS1_25CollectiveMainloopFwdSm80ILi8ELi1ELb1EN4cute5tupleIJNS5_1CILi128EEENS7_ILi96EEENS7_ILi192EEEEEELi192ENS_6half_tEfNS_4arch4Sm80ELb1ELb0ELb1ELb0ELb0ELb0ELb1ELb1EEENS1_21CollectiveEpilogueFwdINS6_IJS8_SA_S9_EEENS6_IJNS7_ILi1EEESI_SI_EEESC_SE_Li256ELb0ELb1ELb1ELb0EEENS1_30DynamicPersistentTileSchedulerILi256ELi256ELb1ELb1ELb0EEEEEEEEEvNT_6ParamsE --------------------------
	.section	.text._ZN7cutlass13device_kernelIN5flash19enable_sm80_to_sm89INS1_16FlashAttnFwdSm80INS1_25CollectiveMainloopFwdSm80ILi8ELi1ELb1EN4cute5tupleIJNS5_1CILi128EEENS7_ILi96EEENS7_ILi192EEEEEELi192ENS_6half_tEfNS_4arch4Sm80ELb1ELb0ELb1ELb0ELb0ELb0ELb1ELb1EEENS1_21CollectiveEpilogueFwdINS6_IJS8_SA_S9_EEENS6_IJNS7_ILi1EEESI_SI_EEESC_SE_Li256ELb0ELb1ELb1ELb0EEENS1_30DynamicPersistentTileSchedulerILi256ELi256ELb1ELb1ELb0EEEEEEEEEvNT_6ParamsE,"ax",@progbits
	.align	128
.text._ZN7cutlass13device_kernelIN5flash19enable_sm80_to_sm89INS1_16FlashAttnFwdSm80INS1_25CollectiveMainloopFwdSm80ILi8ELi1ELb1EN4cute5tupleIJNS5_1CILi128EEENS7_ILi96EEENS7_ILi192EEEEEELi192ENS_6half_tEfNS_4arch4Sm80ELb1ELb0ELb1ELb0ELb0ELb0ELb1ELb1EEENS1_21CollectiveEpilogueFwdINS6_IJS8_SA_S9_EEENS6_IJNS7_ILi1EEESI_SI_EEESC_SE_Li256ELb0ELb1ELb1ELb0EEENS1_30DynamicPersistentTileSchedulerILi256ELi256ELb1ELb1ELb0EEEEEEEEEvNT_6ParamsE:
        .type           _ZN7cutlass13device_kernelIN5flash19enable_sm80_to_sm89INS1_16FlashAttnFwdSm80INS1_25CollectiveMainloopFwdSm80ILi8ELi1ELb1EN4cute5tupleIJNS5_1CILi128EEENS7_ILi96EEENS7_ILi192EEEEEELi192ENS_6half_tEfNS_4arch4Sm80ELb1ELb0ELb1ELb0ELb0ELb0ELb1ELb1EEENS1_21CollectiveEpilogueFwdINS6_IJS8_SA_S9_EEENS6_IJNS7_ILi1EEESI_SI_EEESC_SE_Li256ELb0ELb1ELb1ELb0EEENS1_30DynamicPersistentTileSchedulerILi256ELi256ELb1ELb1ELb0EEEEEEEEEvNT_6ParamsE,@function
        .size           _ZN7cutlass13device_kernelIN5flash19enable_sm80_to_sm89INS1_16FlashAttnFwdSm80INS1_25CollectiveMainloopFwdSm80ILi8ELi1ELb1EN4cute5tupleIJNS5_1CILi128EEENS7_ILi96EEENS7_ILi192EEEEEELi192ENS_6half_tEfNS_4arch4Sm80ELb1ELb0ELb1ELb0ELb0ELb0ELb1ELb1EEENS1_21CollectiveEpilogueFwdINS6_IJS8_SA_S9_EEENS6_IJNS7_ILi1EEESI_SI_EEESC_SE_Li256ELb0ELb1ELb1ELb0EEENS1_30DynamicPersistentTileSchedulerILi256ELi256ELb1ELb1ELb0EEEEEEEEEvNT_6ParamsE,(.L_x_24 - _ZN7cutlass13device_kernelIN5flash19enable_sm80_to_sm89INS1_16FlashAttnFwdSm80INS1_25CollectiveMainloopFwdSm80ILi8ELi1ELb1EN4cute5tupleIJNS5_1CILi128EEENS7_ILi96EEENS7_ILi192EEEEEELi192ENS_6half_tEfNS_4arch4Sm80ELb1ELb0ELb1ELb0ELb0ELb0ELb1ELb1EEENS1_21CollectiveEpilogueFwdINS6_IJS8_SA_S9_EEENS6_IJNS7_ILi1EEESI_SI_EEESC_SE_Li256ELb0ELb1ELb1ELb0EEENS1_30DynamicPersistentTileSchedulerILi256ELi256ELb1ELb1ELb0EEEEEEEEEvNT_6ParamsE)
        .other          _ZN7cutlass13device_kernelIN5flash19enable_sm80_to_sm89INS1_16FlashAttnFwdSm80INS1_25CollectiveMainloopFwdSm80ILi8ELi1ELb1EN4cute5tupleIJNS5_1CILi128EEENS7_ILi96EEENS7_ILi192EEEEEELi192ENS_6half_tEfNS_4arch4Sm80ELb1ELb0ELb1ELb0ELb0ELb0ELb1ELb1EEENS1_21CollectiveEpilogueFwdINS6_IJS8_SA_S9_EEENS6_IJNS7_ILi1EEESI_SI_EEESC_SE_Li256ELb0ELb1ELb1ELb0EEENS1_30DynamicPersistentTileSchedulerILi256ELi256ELb1ELb1ELb0EEEEEEEEEvNT_6ParamsE,@"STO_CUDA_ENTRY STV_DEFAULT"
_ZN7cutlass13device_kernelIN5flash19enable_sm80_to_sm89INS1_16FlashAttnFwdSm80INS1_25CollectiveMainloopFwdSm80ILi8ELi1ELb1EN4cute5tupleIJNS5_1CILi128EEENS7_ILi96EEENS7_ILi192EEEEEELi192ENS_6half_tEfNS_4arch4Sm80ELb1ELb0ELb1ELb0ELb0ELb0ELb1ELb1EEENS1_21CollectiveEpilogueFwdINS6_IJS8_SA_S9_EEENS6_IJNS7_ILi1EEESI_SI_EEESC_SE_Li256ELb0ELb1ELb1ELb0EEENS1_30DynamicPersistentTileSchedulerILi256ELi256ELb1ELb1ELb0EEEEEEEEEvNT_6ParamsE:
[----:B------:R-:W-:Y:S01]  /*0000*/  LDC R1, c[0x0][0x37c] ;  /* 0x0000df00ff017b82 */ /* 0x000fe20000000800 */
[----:B------:R-:W-:Y:S05]  /*0010*/  EXIT ;  /* 0x000000000000794d */ /* 0x000fea0003800000 */
.L_x_6:
        /* <DEDUP_REMOVED lines=14> */
.L_x_24:


//--------------------- .text._ZN7cutlass13device_kernelIN5flash19enable_sm80_to_sm89INS1_16FlashAttnFwdSm80INS1_25CollectiveMainloopFwdSm80ILi8ELi1ELb0EN4cute5tupleIJNS5_1CILi128EEENS7_ILi64EEENS7_ILi192EEEEEELi192ENS_6half_tEfNS_4arch4Sm80ELb1ELb0ELb1ELb1ELb0ELb0ELb1ELb1EEENS1_21CollectiveEpilogueFwdINS6_IJS8_SA_S9_EEENS6_IJNS7_ILi1EEESI_SI_EEESC_SE_Li256ELb1ELb1ELb1ELb0EEENS1_36VarlenDynamicPersistentTileSchedulerILi128ELi64ELi256ELi256ELb1ELb1ELb0ELb1ELb1ELb1EEEEEEEEEvNT_6ParamsE --------------------------
	.section	.text._ZN7cutlass13device_kernelIN5flash19enable_sm80_to_sm89INS1_16FlashAttnFwdSm80INS1_25CollectiveMainloopFwdSm80ILi8ELi1ELb0EN4cute5tupleIJNS5_1CILi128EEENS7_ILi64EEENS7_ILi192EEEEEELi192ENS_6half_tEfNS_4arch4Sm80ELb1ELb0ELb1ELb1ELb0ELb0ELb1ELb1EEENS1_21CollectiveEpilogueFwdINS6_IJS8_SA_S9_EEENS6_IJNS7_ILi1EEESI_SI_EEESC_SE_Li256ELb1ELb1ELb1ELb0EEENS1_36VarlenDynamicPersistentTileSchedulerILi128ELi64ELi256ELi256ELb1ELb1ELb0ELb1ELb1ELb1EEEEEEEEEvNT_6ParamsE,"ax",@progbits
	.align	128
.text._ZN7cutlass13device_kernelIN5flash19enable_sm80_to_sm89INS1_16FlashAttnFwdSm80INS1_25CollectiveMainloopFwdSm80ILi8ELi1ELb0EN4cute5tupleIJNS5_1CILi128EEENS7_ILi64EEENS7_ILi192EEEEEELi192ENS_6half_tEfNS_4arch4Sm80ELb1ELb0ELb1ELb1ELb0ELb0ELb1ELb1EEENS1_21CollectiveEpilogueFwdINS6_IJS8_SA_S9_EEENS6_IJNS7_ILi1EEESI_SI_EEESC_SE_Li256ELb1ELb1ELb1ELb0EEENS1_36VarlenDynamicPersistentTileSchedulerILi128ELi64ELi256ELi256ELb1ELb1ELb0ELb1ELb1ELb1EEEEEEEEEvNT_6ParamsE:
        .type           _ZN7cutlass13device_kernelIN5flash19enable_sm80_to_sm89INS1_16FlashAttnFwdSm80INS1_25CollectiveMainloopFwdSm80ILi8ELi1ELb0EN4cute5tupleIJNS5_1CILi128EEENS7_ILi64EEENS7_ILi192EEEEEELi192ENS_6half_tEfNS_4arch4Sm80ELb1ELb0ELb1ELb1ELb0ELb0ELb1ELb1EEENS1_21CollectiveEpilogueFwdINS6_IJS8_SA_S9_EEENS6_IJNS7_ILi1EEESI_SI_EEESC_SE_Li256ELb1ELb1ELb1ELb0EEENS1_36VarlenDynamicPersistentTileSchedulerILi128ELi64ELi256ELi256ELb1ELb1ELb0ELb1ELb1ELb1EEEEEEEEEvNT_6ParamsE,@function
        .size           _ZN7cutlass13device_kernelIN5flash19enable_sm80_to_sm89INS1_16FlashAttnFwdSm80INS1_25CollectiveMainloopFwdSm80ILi8ELi1ELb0EN4cute5tupleIJNS5_1CILi128EEENS7_ILi64EEENS7_ILi192EEEEEELi192ENS_6half_tEfNS_4arch4Sm80ELb1ELb0ELb1ELb1ELb0ELb0ELb1ELb1EEENS1_21CollectiveEpilogueFwdINS6_IJS8_SA_S9_EEENS6_IJNS7_ILi1EEESI_SI_EEESC_SE_Li256ELb1ELb1ELb1ELb0EEENS1_36VarlenDynamicPersistentTileSchedulerILi128ELi64ELi256ELi256ELb1ELb1ELb0ELb1ELb1ELb1EEEEEEEEEvNT_6ParamsE,(.L_x_25 - _ZN7cutlass13device_kernelIN5flash19enable_sm80_to_sm89INS1_16FlashAttnFwdSm80INS1_25CollectiveMainloopFwdSm80ILi8ELi1ELb0EN4cute5tupleIJNS5_1CILi128EEENS7_ILi64EEENS7_ILi192EEEEEELi192ENS_6half_tEfNS_4arch4Sm80ELb1ELb0ELb1ELb1ELb0ELb0ELb1ELb1EEENS1_21CollectiveEpilogueFwdINS6_IJS8_SA_S9_EEENS6_IJNS7_ILi1EEESI_SI_EEESC_SE_Li256ELb1ELb1ELb1ELb0EEENS1_36VarlenDynamicPersistentTileSchedulerILi128ELi64ELi256ELi256ELb1ELb1ELb0ELb1ELb1ELb1EEEEEEEEEvNT_6ParamsE)
        .other          _ZN7cutlass13device_kernelIN5flash19enable_sm80_to_sm89INS1_16FlashAttnFwdSm80INS1_25CollectiveMainloopFwdSm80ILi8ELi1ELb0EN4cute5tupleIJNS5_1CILi128EEENS7_ILi64EEENS7_ILi192EEEEEELi192ENS_6half_tEfNS_4arch4Sm80ELb1ELb0ELb1ELb1ELb0ELb0ELb1ELb1EEENS1_21CollectiveEpilogueFwdINS6_IJS8_SA_S9_EEENS6_IJNS7_ILi1EEESI_SI_EEESC_SE_Li256ELb1ELb1ELb1ELb0EEENS1_36VarlenDynamicPersistentTileSchedulerILi128ELi64ELi256ELi256ELb1ELb1ELb0ELb1ELb1ELb1EEEEEEEEEvNT_6ParamsE,@"STO_CUDA_ENTRY STV_DEFAULT"
_ZN7cutlass13device_kernelIN5flash19enable_sm80_to_sm89INS1_16FlashAttnFwdSm80INS1_25CollectiveMainloopFwdSm80ILi8ELi1ELb0EN4cute5tupleIJNS5_1CILi128EEENS7_ILi64EEENS7_ILi192EEEEEELi192ENS_6half_tEfNS_4arch4Sm80ELb1ELb0ELb1ELb1ELb0ELb0ELb1ELb1EEENS1_21CollectiveEpilogueFwdINS6_IJS8_SA_S9_EEENS6_IJNS7_ILi1EEESI_SI_EEESC_SE_Li256ELb1ELb1ELb1ELb0EEENS1_36VarlenDynamicPersistentTileSchedulerILi128ELi64ELi256ELi256ELb1ELb1ELb0ELb1ELb1ELb1EEEEEEEEEvNT_6ParamsE:
[----:B------:R-:W-:Y:S01]  /*0000*/  LDC R1, c[0x0][0x37c] ;  /* 0x0000df00ff017b82 */ /* 0x000fe20000000800 */
[----:B------:R-:W-:Y:S05]  /*0010*/  EXIT ;  /* 0x000000000000794d */ /* 0x000fea0003800000 */
.L_x_7:
        /* <DEDUP_REMOVED lines=14> */
.L_x_25:


//--------------------- .text._ZN7cutlass13device_kernelIN5flash19enable_sm80_to_sm89INS1_16FlashAttnFwdSm80INS1_25CollectiveMainloopFwdSm80ILi8ELi1ELb0EN4cute5tupleIJNS5_1CILi128EEENS7_ILi64EEENS7_ILi192EEEEEELi192ENS_6half_tEfNS_4arch4Sm80ELb1ELb0ELb1ELb1ELb0ELb1ELb1ELb1EEENS1_21CollectiveEpilogueFwdINS6_IJS8_SA_S9_EEENS6_IJNS7_ILi1EEESI_SI_EEESC_SE_Li256ELb1ELb1ELb1ELb0EEENS1_36VarlenDynamicPersistentTileSchedulerILi128ELi64ELi256ELi256ELb1ELb1ELb0ELb1ELb1ELb1EEEEEEEEEvNT_6ParamsE --------------------------
	.section	.text._ZN7cutlass13device_kernelIN5flash19enable_sm80_to_sm89INS1_16FlashAttnFwdSm80INS1_25CollectiveMainloopFwdSm80ILi8ELi1ELb0EN4cute5tupleIJNS5_1CILi128EEENS7_ILi64EEENS7_ILi192EEEEEELi192ENS_6half_tEfNS_4arch4Sm80ELb1ELb0ELb1ELb1ELb0ELb1ELb1ELb1EEENS1_21CollectiveEpilogueFwdINS6_IJS8_SA_S9_EEENS6_IJNS7_ILi1EEESI_SI_EEESC_SE_Li256ELb1ELb1ELb1ELb0EEENS1_36VarlenDynamicPersistentTileSchedulerILi128ELi64ELi256ELi256ELb1ELb1ELb0ELb1ELb1ELb1EEEEEEEEEvNT_6ParamsE,"ax",@progbits
	.align	128
.text._ZN7cutlass13device_kernelIN5flash19enable_sm80_to_sm89INS1_16FlashAttnFwdSm80INS1_25CollectiveMainloopFwdSm80ILi8ELi1ELb0EN4cute5tupleIJNS5_1CILi128EEENS7_ILi64EEENS7_ILi192EEEEEELi192ENS_6half_tEfNS_4arch4Sm80ELb1ELb0ELb1ELb1ELb0ELb1ELb1ELb1EEENS1_21CollectiveEpilogueFwdINS6_IJS8_SA_S9_EEENS6_IJNS7_ILi1EEESI_SI_EEESC_SE_Li256ELb1ELb1ELb1ELb0EEENS1_36VarlenDynamicPersistentTileSchedulerILi128ELi64ELi256ELi256ELb1ELb1ELb0ELb1ELb1ELb1EEEEEEEEEvNT_6ParamsE:
        .type           _ZN7cutlass13device_kernelIN5flash19enable_sm80_to_sm89INS1_16FlashAttnFwdSm80INS1_25CollectiveMainloopFwdSm80ILi8ELi1ELb0EN4cute5tupleIJNS5_1CILi128EEENS7_ILi64EEENS7_ILi192EEEEEELi192ENS_6half_tEfNS_4arch4Sm80ELb1ELb0ELb1ELb1ELb0ELb1ELb1ELb1EEENS1_21CollectiveEpilogueFwdINS6_IJS8_SA_S9_EEENS6_IJNS7_ILi1EEESI_SI_EEESC_SE_Li256ELb1ELb1ELb1ELb0EEENS1_36VarlenDynamicPersistentTileSchedulerILi128ELi64ELi256ELi256ELb1ELb1ELb0ELb1ELb1ELb1EEEEEEEEEvNT_6ParamsE,@function
        .size           _ZN7cutlass13device_kernelIN5flash19enable_sm80_to_sm89INS1_16FlashAttnFwdSm80INS1_25CollectiveMainloopFwdSm80ILi8ELi1ELb0EN4cute5tupleIJNS5_1CILi128EEENS7_ILi64EEENS7_ILi192EEEEEELi192ENS_6half_tEfNS_4arch4Sm80ELb1ELb0ELb1ELb1ELb0ELb1ELb1ELb1EEENS1_21CollectiveEpilogueFwdINS6_IJS8_SA_S9_EEENS6_IJNS7_ILi1EEESI_SI_EEESC_SE_Li256ELb1ELb1ELb1ELb0EEENS1_36VarlenDynamicPersistentTileSchedulerILi128ELi64ELi256ELi256ELb1ELb1ELb0ELb1ELb1ELb1EEEEEEEEEvNT_6ParamsE,(.L_x_26 - _ZN7cutlass13device_kernelIN5flash19enable_sm80_to_sm89INS1_16FlashAttnFwdSm80INS1_25CollectiveMainloopFwdSm80ILi8ELi1ELb0EN4cute5tupleIJNS5_1CILi128EEENS7_ILi64EEENS7_ILi192EEEEEELi192ENS_6half_tEfNS_4arch4Sm80ELb1ELb0ELb1ELb1ELb0ELb1ELb1ELb1EEENS1_21CollectiveEpilogueFwdINS6_IJS8_SA_S9_EEENS6_IJNS7_ILi1EEESI_SI_EEESC_SE_Li256ELb1ELb1ELb1ELb0EEENS1_36VarlenDynamicPersistentTileSchedulerILi128ELi64ELi256ELi256ELb1ELb1ELb0ELb1ELb1ELb1EEEEEEEEEvNT_6ParamsE)
        .other          _ZN7cutlass13device_kernelIN5flash19enable_sm80_to_sm89INS1_16FlashAttnFwdSm80INS1_25CollectiveMainloopFwdSm80ILi8ELi1ELb0EN4cute5tupleIJNS5_1CILi128EEENS7_ILi64EEENS7_ILi192EEEEEELi192ENS_6half_tEfNS_4arch4Sm80ELb1ELb0ELb1ELb1ELb0ELb1ELb1ELb1EEENS1_21CollectiveEpilogueFwdINS6_IJS8_SA_S9_EEENS6_IJNS7_ILi1EEESI_SI_EEESC_SE_Li256ELb1ELb1ELb1ELb0EEENS1_36VarlenDynamicPersistentTileSchedulerILi128ELi64ELi256ELi256ELb1ELb1ELb0ELb1ELb1ELb1EEEEEEEEEvNT_6ParamsE,@"STO_CUDA_ENTRY STV_DEFAULT"
_ZN7cutlass13device_kernelIN5flash19enable_sm80_to_sm89INS1_16FlashAttnFwdSm80INS1_25CollectiveMainloopFwdSm80ILi8ELi1ELb0EN4cute5tupleIJNS5_1CILi128EEENS7_ILi64EEENS7_ILi192EEEEEELi192ENS_6half_tEfNS_4arch4Sm80ELb1ELb0ELb1ELb1ELb0ELb1ELb1ELb1EEENS1_21CollectiveEpilogueFwdINS6_IJS8_SA_S9_EEENS6_IJNS7_ILi1EEESI_SI_EEESC_SE_Li256ELb1ELb1ELb1ELb0EEENS1_36VarlenDynamicPersistentTileSchedulerILi128ELi64ELi256ELi256ELb1ELb1ELb0ELb1ELb1ELb1EEEEEEEEEvNT_6ParamsE:
[----:B------:R-:W-:Y:S01]  /*0000*/  LDC R1, c[0x0][0x37c] ;  /* 0x0000df00ff017b82 */ /* 0x000fe20000000800 */
[----:B------:R-:W-:Y:S05]  /*0010*/  EXIT ;  /* 0x000000000000794d */ /* 0x000fea0003800000 */
.L_x_8:
        /* <DEDUP_REMOVED lines=14> */
.L_x_26:


//--------------------- .text._ZN7cutlass13device_kernelIN5flash19enable_sm80_to_sm89INS1_16FlashAttnFwdSm80INS1_25CollectiveMainloopFwdSm80ILi8ELi2ELb1EN4cute5tupleIJNS5_1CILi128EEENS7_ILi96EEENS7_ILi192EEEEEELi192ENS_6half_tEfNS_4arch4Sm80ELb0ELb0ELb1ELb0ELb0ELb0ELb1ELb1EEENS1_21CollectiveEpilogueFwdINS6_IJS8_SA_S9_EEENS6_IJNS7_ILi1EEESI_SI_EEESC_SE_Li256ELb0ELb1ELb1ELb0EEENS1_19SingleTileSchedulerILb0ELb1ELb1ELi128EEEEEEEEEvNT_6ParamsE --------------------------
	.section	.text._ZN7cutlass13device_kernelIN5flash19enable_sm80_to_sm89INS1_16FlashAttnFwdSm80INS1_25CollectiveMainloopFwdSm80ILi8ELi2ELb1EN4cute5tupleIJNS5_1CILi128EEENS7_ILi96EEENS7_ILi192EEEEEELi192ENS_6half_tEfNS_4arch4Sm80ELb0ELb0ELb1ELb0ELb0ELb0ELb1ELb1EEENS1_21CollectiveEpilogueFwdINS6_IJS8_SA_S9_EEENS6_IJNS7_ILi1EEESI_SI_EEESC_SE_Li256ELb0ELb1ELb1ELb0EEENS1_19SingleTileSchedulerILb0ELb1ELb1ELi128EEEEEEEEEvNT_6ParamsE,"ax",@progbits
	.align	128
.text._ZN7cutlass13device_kernelIN5flash19enable_sm80_to_sm89INS1_16FlashAttnFwdSm80INS1_25CollectiveMainloopFwdSm80ILi8ELi2ELb1EN4cute5tupleIJNS5_1CILi128EEENS7_ILi96EEENS7_ILi192EEEEEELi192ENS_6half_tEfNS_4arch4Sm80ELb0ELb0ELb1ELb0ELb0ELb0ELb1ELb1EEENS1_21CollectiveEpilogueFwdINS6_IJS8_SA_S9_EEENS6_IJNS7_ILi1EEESI_SI_EEESC_SE_Li256ELb0ELb1ELb1ELb0EEENS1_19SingleTileSchedulerILb0ELb1ELb1ELi128EEEEEEEEEvNT_6ParamsE:
        .type           _ZN7cutlass13device_kernelIN5flash19enable_sm80_to_sm89INS1_16FlashAttnFwdSm80INS1_25CollectiveMainloopFwdSm80ILi8ELi2ELb1EN4cute5tupleIJNS5_1CILi128EEENS7_ILi96EEENS7_ILi192EEEEEELi192ENS_6half_tEfNS_4arch4Sm80ELb0ELb0ELb1ELb0ELb0ELb0ELb1ELb1EEENS1_21CollectiveEpilogueFwdINS6_IJS8_SA_S9_EEENS6_IJNS7_ILi1EEESI_SI_EEESC_SE_Li256ELb0ELb1ELb1ELb0EEENS1_19SingleTileSchedulerILb0ELb1ELb1ELi128EEEEEEEEEvNT_6ParamsE,@function
        .size           _ZN7cutlass13device_kernelIN5flash19enable_sm80_to_sm89INS1_16FlashAttnFwdSm80INS1_25CollectiveMainloopFwdSm80ILi8ELi2ELb1EN4cute5tupleIJNS5_1CILi128EEENS7_ILi96EEENS7_ILi192EEEEEELi192ENS_6half_tEfNS_4arch4Sm80ELb0ELb0ELb1ELb0ELb0ELb0ELb1ELb1EEENS1_21CollectiveEpilogueFwdINS6_IJS8_SA_S9_EEENS6_IJNS7_ILi1EEESI_SI_EEESC_SE_Li256ELb0ELb1ELb1ELb0EEENS1_19SingleTileSchedulerILb0ELb1ELb1ELi128EEEEEEEEEvNT_6ParamsE,(.L_x_27 - _ZN7cutlass13device_kernelIN5flash19enable_sm80_to_sm89INS1_16FlashAttnFwdSm80INS1_25CollectiveMainloopFwdSm80ILi8ELi2ELb1EN4cute5tupleIJNS5_1CILi128EEENS7_ILi96EEENS7_ILi192EEEEEELi192ENS_6half_tEfNS_4arch4Sm80ELb0ELb0ELb1ELb0ELb0ELb0ELb1ELb1EEENS1_21CollectiveEpilogueFwdINS6_IJS8_SA_S9_EEENS6_IJNS7_ILi1EEESI_SI_EEESC_SE_Li256ELb0ELb1ELb1ELb0EEENS1_19SingleTileSchedulerILb0ELb1ELb1ELi128EEEEEEEEEvNT_6ParamsE)
        .other          _ZN7cutlass13device_kernelIN5flash19enable_sm80_to_sm89INS1_16FlashAttnFwdSm80INS1_25CollectiveMainloopFwdSm80ILi8ELi2ELb1EN4cute5tupleIJNS5_1CILi128EEENS7_ILi96EEENS7_ILi192EEEEEELi192ENS_6half_tEfNS_4arch4Sm80ELb0ELb0ELb1ELb0ELb0ELb0ELb1ELb1EEENS1_21CollectiveEpilogueFwdINS6_IJS8_SA_S9_EEENS6_IJNS7_ILi1EEESI_SI_EEESC_SE_Li256ELb0ELb1ELb1ELb0EEENS1_19SingleTileSchedulerILb0ELb1ELb1ELi128EEEEEEEEEvNT_6ParamsE,@"STO_CUDA_ENTRY STV_DEFAULT"
_ZN7cutlass13device_kernelIN5flash19enable_sm80_to_sm89INS1_16FlashAttnFwdSm80INS1_25CollectiveMainloopFwdSm80ILi8ELi2ELb1EN4cute5tupleIJNS5_1CILi128EEENS7_ILi96EEENS7_ILi192EEEEEELi192ENS_6half_tEfNS_4arch4Sm80ELb0ELb0ELb1ELb0ELb0ELb0ELb1ELb1EEENS1_21CollectiveEpilogueFwdINS6_IJS8_SA_S9_EEENS6_IJNS7_ILi1EEESI_SI_EEESC_SE_Li256ELb0ELb1ELb1ELb0EEENS1_19SingleTileSchedulerILb0ELb1ELb1ELi128EEEEEEEEEvNT_6ParamsE:
[----:B------:R-:W-:Y:S01]  /*0000*/  LDC R1, c[0x0][0x37c] ;  /* 0x0000df00ff017b82 */ /* 0x000fe20000000800 */
[----:B------:R-:W-:Y:S05]  /*0010*/  EXIT ;  /* 0x000000000000794d */ /* 0x000fea0003800000 */
.L_x_9:
        /* <DEDUP_REMOVED lines=14> */
.L_x_27:


//--------------------- .text._ZN7cutlass13device_kernelIN5flash19enable_sm80_to_sm89INS1_16FlashAttnFwdSm80INS1_25CollectiveMainloopFwdSm80ILi8ELi2ELb0EN4cute5tupleIJNS5_1CILi128EEENS7_ILi64EEENS7_ILi192EEEEEELi192ENS_6half_tEfNS_4arch4Sm80ELb0ELb0ELb1ELb1ELb0ELb0ELb1ELb1EEENS1_21CollectiveEpilogueFwdINS6_IJS8_SA_S9_EEENS6_IJNS7_ILi1EEESI_SI_EEESC_SE_Li256ELb1ELb1ELb1ELb0EEENS1_36VarlenDynamicPersistentTileSchedulerILi128ELi64ELi256ELi256ELb1ELb1ELb0ELb0ELb1ELb1EEEEEEEEEvNT_6ParamsE --------------------------
	.section	.text._ZN7cutlass13device_kernelIN5flash19enable_sm80_to_sm89INS1_16FlashAttnFwdSm80INS1_25CollectiveMainloopFwdSm80ILi8ELi2ELb0EN4cute5tupleIJNS5_1CILi128EEENS7_ILi64EEENS7_ILi192EEEEEELi192ENS_6half_tEfNS_4arch4Sm80ELb0ELb0ELb1ELb1ELb0ELb0ELb1ELb1EEENS1_21CollectiveEpilogueFwdINS6_IJS8_SA_S9_EEENS6_IJNS7_ILi1EEESI_SI_EEESC_SE_Li256ELb1ELb1ELb1ELb0EEENS1_36VarlenDynamicPersistentTileSchedulerILi128ELi64ELi256ELi256ELb1ELb1ELb0ELb0ELb1ELb1EEEEEEEEEvNT_6ParamsE,"ax",@progbits
	.align	128
.text._ZN7cutlass13device_kernelIN5flash19enable_sm80_to_sm89INS1_16FlashAttnFwdSm80INS1_25CollectiveMainloopFwdSm80ILi8ELi2ELb0EN4cute5tupleIJNS5_1CILi128EEENS7_ILi64EEENS7_ILi192EEEEEELi192ENS_6half_tEfNS_4arch4Sm80ELb0ELb0ELb1ELb1ELb0ELb0ELb1ELb1EEENS1_21CollectiveEpilogueFwdINS6_IJS8_SA_S9_EEENS6_IJNS7_ILi1EEESI_SI_EEESC_SE_Li256ELb1ELb1ELb1ELb0EEENS1_36VarlenDynamicPersistentTileSchedulerILi128ELi64ELi256ELi256ELb1ELb1ELb0ELb0ELb1ELb1EEEEEEEEEvNT_6ParamsE:
        .type           _ZN7cutlass13device_kernelIN5flash19enable_sm80_to_sm89INS1_16FlashAttnFwdSm80INS1_25CollectiveMainloopFwdSm80ILi8ELi2ELb0EN4cute5tupleIJNS5_1CILi128EEENS7_ILi64EEENS7_ILi192EEEEEELi192ENS_6half_tEfNS_4arch4Sm80ELb0ELb0ELb1ELb1ELb0ELb0ELb1ELb1EEENS1_21CollectiveEpilogueFwdINS6_IJS8_SA_S9_EEENS6_IJNS7_ILi1EEESI_SI_EEESC_SE_Li256ELb1ELb1ELb1ELb0EEENS1_36VarlenDynamicPersistentTileSchedulerILi128ELi64ELi256ELi256ELb1ELb1ELb0ELb0ELb1ELb1EEEEEEEEEvNT_6ParamsE,@function
        .size           _ZN7cutlass13device_kernelIN5flash19enable_sm80_to_sm89INS1_16FlashAttnFwdSm80INS1_25CollectiveMainloopFwdSm80ILi8ELi2ELb0EN4cute5tupleIJNS5_1CILi128EEENS7_ILi64EEENS7_ILi192EEEEEELi192ENS_6half_tEfNS_4arch4Sm80ELb0ELb0ELb1ELb1ELb0ELb0ELb1ELb1EEENS1_21CollectiveEpilogueFwdINS6_IJS8_SA_S9_EEENS6_IJNS7_ILi1EEESI_SI_EEESC_SE_Li256ELb1ELb1ELb1ELb0EEENS1_36VarlenDynamicPersistentTileSchedulerILi128ELi64ELi256ELi256ELb1ELb1ELb0ELb0ELb1ELb1EEEEEEEEEvNT_6ParamsE,(.L_x_28 - _ZN7cutlass13device_kernelIN5flash19enable_sm80_to_sm89INS1_16FlashAttnFwdSm80INS1_25CollectiveMainloopFwdSm80ILi8ELi2ELb0EN4cute5tupleIJNS5_1CILi128EEENS7_ILi64EEENS7_ILi192EEEEEELi192ENS_6half_tEfNS_4arch4Sm80ELb0ELb0ELb1ELb1ELb0ELb0ELb1ELb1EEENS1_21CollectiveEpilogueFwdINS6_IJS8_SA_S9_EEENS6_IJNS7_ILi1EEESI_SI_EEESC_SE_Li256ELb1ELb1ELb1ELb0EEENS1_36VarlenDynamicPersistentTileSchedulerILi128ELi64ELi256ELi256ELb1ELb1ELb0ELb0ELb1ELb1EEEEEEEEEvNT_6ParamsE)
        .other          _ZN7cutlass13device_kernelIN5flash19enable_sm80_to_sm89INS1_16FlashAttnFwdSm80INS1_25CollectiveMainloopFwdSm80ILi8ELi2ELb0EN4cute5tupleIJNS5_1CILi128EEENS7_ILi64EEENS7_ILi192EEEEEELi192ENS_6half_tEfNS_4arch4Sm80ELb0ELb0ELb1ELb1ELb0ELb0ELb1ELb1EEENS1_21CollectiveEpilogueFwdINS6_IJS8_SA_S9_EEENS6_IJNS7_ILi1EEESI_SI_EEESC_SE_Li256ELb1ELb1ELb1ELb0EEENS1_36VarlenDynamicPersistentTileSchedulerILi128ELi64ELi256ELi256ELb1ELb1ELb0ELb0ELb1ELb1EEEEEEEEEvNT_6ParamsE,@"STO_CUDA_ENTRY STV_DEFAULT"
_ZN7cutlass13device_kernelIN5flash19enable_sm80_to_sm89INS1_16FlashAttnFwdSm80INS1_25CollectiveMainloopFwdSm80ILi8ELi2ELb0EN4cute5tupleIJNS5_1CILi128EEENS7_ILi64EEENS7_ILi192EEEEEELi192ENS_6half_tEfNS_4arch4Sm80ELb0ELb0ELb1ELb1ELb0ELb0ELb1ELb1EEENS1_21CollectiveEpilogueFwdINS6_IJS8_SA_S9_EEENS6_IJNS7_ILi1EEESI_SI_EEESC_SE_Li256ELb1ELb1ELb1ELb0EEENS1_36VarlenDynamicPersistentTileSchedulerILi128ELi64ELi256ELi256ELb1ELb1ELb0ELb0ELb1ELb1EEEEEEEEEvNT_6ParamsE:
[----:B------:R-:W-:Y:S01]  /*0000*/  LDC R1, c[0x0][0x37c] ;  /* 0x0000df00ff017b82 */ /* 0x000fe20000000800 */
[----:B------:R-:W-:Y:S05]  /*0010*/  EXIT ;  /* 0x000000000000794d */ /* 0x000fea0003800000 */
.L_x_10:
        /* <DEDUP_REMOVED lines=14> */
.L_x_28:


//--------------------- .text._ZN7cutlass13device_kernelIN5flash19enable_sm80_to_sm89INS1_16FlashAttnFwdSm80INS1_25CollectiveMainloopFwdSm80ILi8ELi2ELb0EN4cute5tupleIJNS5_1CILi128EEENS7_ILi64EEENS7_ILi192EEEEEELi192ENS_6half_tEfNS_4arch4Sm80ELb0ELb0ELb1ELb1ELb0ELb1ELb1ELb1EEENS1_21CollectiveEpilogueFwdINS6_IJS8_SA_S9_EEENS6_IJNS7_ILi1EEESI_SI_EEESC_SE_Li256ELb1ELb1ELb1ELb0EEENS1_36VarlenDynamicPersistentTileSchedulerILi128ELi64ELi256ELi256ELb1ELb1ELb0ELb0ELb1ELb1EEEEEEEEEvNT_6ParamsE --------------------------
	.section	.text._ZN7cutlass13device_kernelIN5flash19enable_sm80_to_sm89INS1_16FlashAttnFwdSm80INS1_25CollectiveMainloopFwdSm80ILi8ELi2ELb0EN4cute5tupleIJNS5_1CILi128EEENS7_ILi64EEENS7_ILi192EEEEEELi192ENS_6half_tEfNS_4arch4Sm80ELb0ELb0ELb1ELb1ELb0ELb1ELb1ELb1EEENS1_21CollectiveEpilogueFwdINS6_IJS8_SA_S9_EEENS6_IJNS7_ILi1EEESI_SI_EEESC_SE_Li256ELb1ELb1ELb1ELb0EEENS1_36VarlenDynamicPersistentTileSchedulerILi128ELi64ELi256ELi256ELb1ELb1ELb0ELb0ELb1ELb1EEEEEEEEEvNT_6ParamsE,"ax",@progbits
	.align	128
.text._ZN7cutlass13device_kernelIN5flash19enable_sm80_to_sm89INS1_16FlashAttnFwdSm80INS1_25CollectiveMainloopFwdSm80ILi8ELi2ELb0EN4cute5tupleIJNS5_1CILi128EEENS7_ILi64EEENS7_ILi192EEEEEELi192ENS_6half_tEfNS_4arch4Sm80ELb0ELb0ELb1ELb1ELb0ELb1ELb1ELb1EEENS1_21CollectiveEpilogueFwdINS6_IJS8_SA_S9_EEENS6_IJNS7_ILi1EEESI_SI_EEESC_SE_Li256ELb1ELb1ELb1ELb0EEENS1_36VarlenDynamicPersistentTileSchedulerILi128ELi64ELi256ELi256ELb1ELb1ELb0ELb0ELb1ELb1EEEEEEEEEvNT_6ParamsE:
        .type           _ZN7cutlass13device_kernelIN5flash19enable_sm80_to_sm89INS1_16FlashAttnFwdSm80INS1_25CollectiveMainloopFwdSm80ILi8ELi2ELb0EN4cute5tupleIJNS5_1CILi128EEENS7_ILi64EEENS7_ILi192EEEEEELi192ENS_6half_tEfNS_4arch4Sm80ELb0ELb0ELb1ELb1ELb0ELb1ELb1ELb1EEENS1_21CollectiveEpilogueFwdINS6_IJS8_SA_S9_EEENS6_IJNS7_ILi1EEESI_SI_EEESC_SE_Li256ELb1ELb1ELb1ELb0EEENS1_36VarlenDynamicPersistentTileSchedulerILi128ELi64ELi256ELi256ELb1ELb1ELb0ELb0ELb1ELb1EEEEEEEEEvNT_6ParamsE,@function
        .size           _ZN7cutlass13device_kernelIN5flash19enable_sm80_to_sm89INS1_16FlashAttnFwdSm80INS1_25CollectiveMainloopFwdSm80ILi8ELi2ELb0EN4cute5tupleIJNS5_1CILi128EEENS7_ILi64EEENS7_ILi192EEEEEELi192ENS_6half_tEfNS_4arch4Sm80ELb0ELb0ELb1ELb1ELb0ELb1ELb1ELb1EEENS1_21CollectiveEpilogueFwdINS6_IJS8_SA_S9_EEENS6_IJNS7_ILi1EEESI_SI_EEESC_SE_Li256ELb1ELb1ELb1ELb0EEENS1_36VarlenDynamicPersistentTileSchedulerILi128ELi64ELi256ELi256ELb1ELb1ELb0ELb0ELb1ELb1EEEEEEEEEvNT_6ParamsE,(.L_x_29 - _ZN7cutlass13device_kernelIN5flash19enable_sm80_to_sm89INS1_16FlashAttnFwdSm80INS1_25CollectiveMainloopFwdSm80ILi8ELi2ELb0EN4cute5tupleIJNS5_1CILi128EEENS7_ILi64EEENS7_ILi192EEEEEELi192ENS_6half_tEfNS_4arch4Sm80ELb0ELb0ELb1ELb1ELb0ELb1ELb1ELb1EEENS1_21CollectiveEpilogueFwdINS6_IJS8_SA_S9_EEENS6_IJNS7_ILi1EEESI_SI_EEESC_SE_Li256ELb1ELb1ELb1ELb0EEENS1_36VarlenDynamicPersistentTileSchedulerILi128ELi64ELi256ELi256ELb1ELb1ELb0ELb0ELb1ELb1EEEEEEEEEvNT_6ParamsE)
        .other          _ZN7cutlass13device_kernelIN5flash19enable_sm80_to_sm89INS1_16FlashAttnFwdSm80INS1_25CollectiveMainloopFwdSm80ILi8ELi2ELb0EN4cute5tupleIJNS5_1CILi128EEENS7_ILi64EEENS7_ILi192EEEEEELi192ENS_6half_tEfNS_4arch4Sm80ELb0ELb0ELb1ELb1ELb0ELb1ELb1ELb1EEENS1_21CollectiveEpilogueFwdINS6_IJS8_SA_S9_EEENS6_IJNS7_ILi1EEESI_SI_EEESC_SE_Li256ELb1ELb1ELb1ELb0EEENS1_36VarlenDynamicPersistentTileSchedulerILi128ELi64ELi256ELi256ELb1ELb1ELb0ELb0ELb1ELb1EEEEEEEEEvNT_6ParamsE,@"STO_CUDA_ENTRY STV_DEFAULT"
_ZN7cutlass13device_kernelIN5flash19enable_sm80_to_sm89INS1_16FlashAttnFwdSm80INS1_25CollectiveMainloopFwdSm80ILi8ELi2ELb0EN4cute5tupleIJNS5_1CILi128EEENS7_ILi64EEENS7_ILi192EEEEEELi192ENS_6half_tEfNS_4arch4Sm80ELb0ELb0ELb1ELb1ELb0ELb1ELb1ELb1EEENS1_21CollectiveEpilogueFwdINS6_IJS8_SA_S9_EEENS6_IJNS7_ILi1EEESI_SI_EEESC_SE_Li256ELb1ELb1ELb1ELb0EEENS1_36VarlenDynamicPersistentTileSchedulerILi128ELi64ELi256ELi256ELb1ELb1ELb0ELb0ELb1ELb1EEEEEEEEEvNT_6ParamsE:
[----:B------:R-:W-:Y:S01]  /*0000*/  LDC R1, c[0x0][0x37c] ;  /* 0x0000df00ff017b82 */ /* 0x000fe20000000800 */
[----:B------:R-:W-:Y:S05]  /*0010*/  EXIT ;  /* 0x000000000000794d */ /* 0x000fea0003800000 */
.L_x_11:
        /* <DEDUP_REMOVED lines=14> */
.L_x_29:


//--------------------- .text._ZN7cutlass13device_kernelIN5flash19enable_sm80_to_sm89INS1_16FlashAttnFwdSm80INS1_25CollectiveMainloopFwdSm80ILi8ELi2ELb0EN4cute5tupleIJNS5_1CILi128EEENS7_ILi64EEENS7_ILi192EEEEEELi192ENS_6half_tEfNS_4arch4Sm80ELb0ELb1ELb1ELb0ELb0ELb0ELb1ELb1EEENS1_21CollectiveEpilogueFwdINS6_IJS8_SA_S9_EEENS6_IJNS7_ILi1EEESI_SI_EEESC_SE_Li256ELb0ELb1ELb1ELb0EEENS1_19SingleTileSchedulerILb0ELb1ELb1ELi128EEEEEEEEEvNT_6ParamsE --------------------------
	.section	.text._ZN7cutlass13device_kernelIN5flash19enable_sm80_to_sm89INS1_16FlashAttnFwdSm80INS1_25CollectiveMainloopFwdSm80ILi8ELi2ELb0EN4cute5tupleIJNS5_1CILi128EEENS7_ILi64EEENS7_ILi192EEEEEELi192ENS_6half_tEfNS_4arch4Sm80ELb0ELb1ELb1ELb0ELb0ELb0ELb1ELb1EEENS1_21CollectiveEpilogueFwdINS6_IJS8_SA_S9_EEENS6_IJNS7_ILi1EEESI_SI_EEESC_SE_Li256ELb0ELb1ELb1ELb0EEENS1_19SingleTileSchedulerILb0ELb1ELb1ELi128EEEEEEEEEvNT_6ParamsE,"ax",@progbits
	.align	128
.text._ZN7cutlass13device_kernelIN5flash19enable_sm80_to_sm89INS1_16FlashAttnFwdSm80INS1_25CollectiveMainloopFwdSm80ILi8ELi2ELb0EN4cute5tupleIJNS5_1CILi128EEENS7_ILi64EEENS7_ILi192EEEEEELi192ENS_6half_tEfNS_4arch4Sm80ELb0ELb1ELb1ELb0ELb0ELb0ELb1ELb1EEENS1_21CollectiveEpilogueFwdINS6_IJS8_SA_S9_EEENS6_IJNS7_ILi1EEESI_SI_EEESC_SE_Li256ELb0ELb1ELb1ELb0EEENS1_19SingleTileSchedulerILb0ELb1ELb1ELi128EEEEEEEEEvNT_6ParamsE:
        .type           _ZN7cutlass13device_kernelIN5flash19enable_sm80_to_sm89INS1_16FlashAttnFwdSm80INS1_25CollectiveMainloopFwdSm80ILi8ELi2ELb0EN4cute5tupleIJNS5_1CILi128EEENS7_ILi64EEENS7_ILi192EEEEEELi192ENS_6half_tEfNS_4arch4Sm80ELb0ELb1ELb1ELb0ELb0ELb0ELb1ELb1EEENS1_21CollectiveEpilogueFwdINS6_IJS8_SA_S9_EEENS6_IJNS7_ILi1EEESI_SI_EEESC_SE_Li256ELb0ELb1ELb1ELb0EEENS1_19SingleTileSchedulerILb0ELb1ELb1ELi128EEEEEEEEEvNT_6ParamsE,@function
        .size           _ZN7cutlass13device_kernelIN5flash19enable_sm80_to_sm89INS1_16FlashAttnFwdSm80INS1_25CollectiveMainloopFwdSm80ILi8ELi2ELb0EN4cute5tupleIJNS5_1CILi128EEENS7_ILi64EEENS7_ILi192EEEEEELi192ENS_6half_tEfNS_4arch4Sm80ELb0ELb1ELb1ELb0ELb0ELb0ELb1ELb1EEENS1_21CollectiveEpilogueFwdINS6_IJS8_SA_S9_EEENS6_IJNS7_ILi1EEESI_SI_EEESC_SE_Li256ELb0ELb1ELb1ELb0EEENS1_19SingleTileSchedulerILb0ELb1ELb1ELi128EEEEEEEEEvNT_6ParamsE,(.L_x_30 - _ZN7cutlass13device_kernelIN5flash19enable_sm80_to_sm89INS1_16FlashAttnFwdSm80INS1_25CollectiveMainloopFwdSm80ILi8ELi2ELb0EN4cute5tupleIJNS5_1CILi128EEENS7_ILi64EEENS7_ILi192EEEEEELi192ENS_6half_tEfNS_4arch4Sm80ELb0ELb1ELb1ELb0ELb0ELb0ELb1ELb1EEENS1_21CollectiveEpilogueFwdINS6_IJS8_SA_S9_EEENS6_IJNS7_ILi1EEESI_SI_EEESC_SE_Li256ELb0ELb1ELb1ELb0EEENS1_19SingleTileSchedulerILb0ELb1ELb1ELi128EEEEEEEEEvNT_6ParamsE)
        .other          _ZN7cutlass13device_kernelIN5flash19enable_sm80_to_sm89INS1_16FlashAttnFwdSm80INS1_25CollectiveMainloopFwdSm80ILi8ELi2ELb0EN4cute5tupleIJNS5_1CILi128EEENS7_ILi64EEENS7_ILi192EEEEEELi192ENS_6half_tEfNS_4arch4Sm80ELb0ELb1ELb1ELb0ELb0ELb0ELb1ELb1EEENS1_21CollectiveEpilogueFwdINS6_IJS8_SA_S9_EEENS6_IJNS7_ILi1EEESI_SI_EEESC_SE_Li256ELb0ELb1ELb1ELb0EEENS1_19SingleTileSchedulerILb0ELb1ELb1ELi128EEEEEEEEEvNT_6ParamsE,@"STO_CUDA_ENTRY STV_DEFAULT"
_ZN7cutlass13device_kernelIN5flash19enable_sm80_to_sm89INS1_16FlashAttnFwdSm80INS1_25CollectiveMainloopFwdSm80ILi8ELi2ELb0EN4cute5tupleIJNS5_1CILi128EEENS7_ILi64EEENS7_ILi192EEEEEELi192ENS_6half_tEfNS_4arch4Sm80ELb0ELb1ELb1ELb0ELb0ELb0ELb1ELb1EEENS1_21CollectiveEpilogueFwdINS6_IJS8_SA_S9_EEENS6_IJNS7_ILi1EEESI_SI_EEESC_SE_Li256ELb0ELb1ELb1ELb0EEENS1_19SingleTileSchedulerILb0ELb1ELb1ELi128EEEEEEEEEvNT_6ParamsE:
[----:B------:R-:W-:Y:S01]  /*0000*/  LDC R1, c[0x0][0x37c] ;  /* 0x0000df00ff017b82 */ /* 0x000fe20000000800 */
[----:B------:R-:W-:Y:S05]  /*0010*/  EXIT ;  /* 0x000000000000794d */ /* 0x000fea0003800000 */
.L_x_12:
        /* <DEDUP_REMOVED lines=14> */
.L_x_30:


//--------------------- .text._ZN7cutlass13device_kernelIN5flash19enable_sm80_to_sm89INS1_16FlashAttnFwdSm80INS1_25CollectiveMainloopFwdSm80ILi8ELi2ELb0EN4cute5tupleIJNS5_1CILi128EEENS7_ILi64EEENS7_ILi192EEEEEELi192ENS_6half_tEfNS_4arch4Sm80ELb0ELb1ELb1ELb1ELb0ELb0ELb1ELb1EEENS1_21CollectiveEpilogueFwdINS6_IJS8_SA_S9_EEENS6_IJNS7_ILi1EEESI_SI_EEESC_SE_Li256ELb1ELb1ELb1ELb0EEENS1_36VarlenDynamicPersistentTileSchedulerILi128ELi64ELi256ELi256ELb1ELb1ELb0ELb1ELb0ELb1EEEEEEEEEvNT_6ParamsE --------------------------
	.section	.text._ZN7cutlass13device_kernelIN5flash19enable_sm80_to_sm89INS1_16FlashAttnFwdSm80INS1_25CollectiveMainloopFwdSm80ILi8ELi2ELb0EN4cute5tupleIJNS5_1CILi128EEENS7_ILi64EEENS7_ILi192EEEEEELi192ENS_6half_tEfNS_4arch4Sm80ELb0ELb1ELb1ELb1ELb0ELb0ELb1ELb1EEENS1_21CollectiveEpilogueFwdINS6_IJS8_SA_S9_EEENS6_IJNS7_ILi1EEESI_SI_EEESC_SE_Li256ELb1ELb1ELb1ELb0EEENS1_36VarlenDynamicPersistentTileSchedulerILi128ELi64ELi256ELi256ELb1ELb1ELb0ELb1ELb0ELb1EEEEEEEEEvNT_6ParamsE,"ax",@progbits
	.align	128
.text._ZN7cutlass13device_kernelIN5flash19enable_sm80_to_sm89INS1_16FlashAttnFwdSm80INS1_25CollectiveMainloopFwdSm80ILi8ELi2ELb0EN4cute5tupleIJNS5_1CILi128EEENS7_ILi64EEENS7_ILi192EEEEEELi192ENS_6half_tEfNS_4arch4Sm80ELb0ELb1ELb1ELb1ELb0ELb0ELb1ELb1EEENS1_21CollectiveEpilogueFwdINS6_IJS8_SA_S9_EEENS6_IJNS7_ILi1EEESI_SI_EEESC_SE_Li256ELb1ELb1ELb1ELb0EEENS1_36VarlenDynamicPersistentTileSchedulerILi128ELi64ELi256ELi256ELb1ELb1ELb0ELb1ELb0ELb1EEEEEEEEEvNT_6ParamsE:
        .type           _ZN7cutlass13device_kernelIN5flash19enable_sm80_to_sm89INS1_16FlashAttnFwdSm80INS1_25CollectiveMainloopFwdSm80ILi8ELi2ELb0EN4cute5tupleIJNS5_1CILi128EEENS7_ILi64EEENS7_ILi192EEEEEELi192ENS_6half_tEfNS_4arch4Sm80ELb0ELb1ELb1ELb1ELb0ELb0ELb1ELb1EEENS1_21CollectiveEpilogueFwdINS6_IJS8_SA_S9_EEENS6_IJNS7_ILi1EEESI_SI_EEESC_SE_Li256ELb1ELb1ELb1ELb0EEENS1_36VarlenDynamicPersistentTileSchedulerILi128ELi64ELi256ELi256ELb1ELb1ELb0ELb1ELb0ELb1EEEEEEEEEvNT_6ParamsE,@function
        .size           _ZN7cutlass13device_kernelIN5flash19enable_sm80_to_sm89INS1_16FlashAttnFwdSm80INS1_25CollectiveMainloopFwdSm80ILi8ELi2ELb0EN4cute5tupleIJNS5_1CILi128EEENS7_ILi64EEENS7_ILi192EEEEEELi192ENS_6half_tEfNS_4arch4Sm80ELb0ELb1ELb1ELb1ELb0ELb0ELb1ELb1EEENS1_21CollectiveEpilogueFwdINS6_IJS8_SA_S9_EEENS6_IJNS7_ILi1EEESI_SI_EEESC_SE_Li256ELb1ELb1ELb1ELb0EEENS1_36VarlenDynamicPersistentTileSchedulerILi128ELi64ELi256ELi256ELb1ELb1ELb0ELb1ELb0ELb1EEEEEEEEEvNT_6ParamsE,(.L_x_31 - _ZN7cutlass13device_kernelIN5flash19enable_sm80_to_sm89INS1_16FlashAttnFwdSm80INS1_25CollectiveMainloopFwdSm80ILi8ELi2ELb0EN4cute5tupleIJNS5_1CILi128EEENS7_ILi64EEENS7_ILi192EEEEEELi192ENS_6half_tEfNS_4arch4Sm80ELb0ELb1ELb1ELb1ELb0ELb0ELb1ELb1EEENS1_21CollectiveEpilogueFwdINS6_IJS8_SA_S9_EEENS6_IJNS7_ILi1EEESI_SI_EEESC_SE_Li256ELb1ELb1ELb1ELb0EEENS1_36VarlenDynamicPersistentTileSchedulerILi128ELi64ELi256ELi256ELb1ELb1ELb0ELb1ELb0ELb1EEEEEEEEEvNT_6ParamsE)
        .other          _ZN7cutlass13device_kernelIN5flash19enable_sm80_to_sm89INS1_16FlashAttnFwdSm80INS1_25CollectiveMainloopFwdSm80ILi8ELi2ELb0EN4cute5tupleIJNS5_1CILi128EEENS7_ILi64EEENS7_ILi192EEEEEELi192ENS_6half_tEfNS_4arch4Sm80ELb0ELb1ELb1ELb1ELb0ELb0ELb1ELb1EEENS1_21CollectiveEpilogueFwdINS6_IJS8_SA_S9_EEENS6_IJNS7_ILi1EEESI_SI_EEESC_SE_Li256ELb1ELb1ELb1ELb0EEENS1_36VarlenDynamicPersistentTileSchedulerILi128ELi64ELi256ELi256ELb1ELb1ELb0ELb1ELb0ELb1EEEEEEEEEvNT_6ParamsE,@"STO_CUDA_ENTRY STV_DEFAULT"
_ZN7cutlass13device_kernelIN5flash19enable_sm80_to_sm89INS1_16FlashAttnFwdSm80INS1_25CollectiveMainloopFwdSm80ILi8ELi2ELb0EN4cute5tupleIJNS5_1CILi128EEENS7_ILi64EEENS7_ILi192EEEEEELi192ENS_6half_tEfNS_4arch4Sm80ELb0ELb1ELb1ELb1ELb0ELb0ELb1ELb1EEENS1_21CollectiveEpilogueFwdINS6_IJS8_SA_S9_EEENS6_IJNS7_ILi1EEESI_SI_EEESC_SE_Li256ELb1ELb1ELb1ELb0EEENS1_36VarlenDynamicPersistentTileSchedulerILi128ELi64ELi256ELi256ELb1ELb1ELb0ELb1ELb0ELb1EEEEEEEEEvNT_6ParamsE:
[----:B------:R-:W-:Y:S01]  /*0000*/  LDC R1, c[0x0][0x37c] ;  /* 0x0000df00ff017b82 */ /* 0x000fe20000000800 */
[----:B------:R-:W-:Y:S05]  /*0010*/  EXIT ;  /* 0x000000000000794d */ /* 0x000fea0003800000 */
.L_x_13:
        /* <DEDUP_REMOVED lines=14> */
.L_x_31:


//--------------------- .text._ZN7cutlass13device_kernelIN5flash19enable_sm80_to_sm89INS1_16FlashAttnFwdSm80INS1_25CollectiveMainloopFwdSm80ILi8ELi2ELb0EN4cute5tupleIJNS5_1CILi128EEENS7_ILi64EEENS7_ILi192EEEEEELi192ENS_6half_tEfNS_4arch4Sm80ELb0ELb1ELb1ELb1ELb0ELb1ELb1ELb1EEENS1_21CollectiveEpilogueFwdINS6_IJS8_SA_S9_EEENS6_IJNS7_ILi1EEESI_SI_EEESC_SE_Li256ELb1ELb1ELb1ELb0EEENS1_36VarlenDynamicPersistentTileSchedulerILi128ELi64ELi256ELi256ELb1ELb1ELb0ELb1ELb0ELb1EEEEEEEEEvNT_6ParamsE --------------------------
	.section	.text._ZN7cutlass13device_kernelIN5flash19enable_sm80_to_sm89INS1_16FlashAttnFwdSm80INS1_25CollectiveMainloopFwdSm80ILi8ELi2ELb0EN4cute5tupleIJNS5_1CILi128EEENS7_ILi64EEENS7_ILi192EEEEEELi192ENS_6half_tEfNS_4arch4Sm80ELb0ELb1ELb1ELb1ELb0ELb1ELb1ELb1EEENS1_21CollectiveEpilogueFwdINS6_IJS8_SA_S9_EEENS6_IJNS7_ILi1EEESI_SI_EEESC_SE_Li256ELb1ELb1ELb1ELb0EEENS1_36VarlenDynamicPersistentTileSchedulerILi128ELi64ELi256ELi256ELb1ELb1ELb0ELb1ELb0ELb1EEEEEEEEEvNT_6ParamsE,"ax",@progbits
	.align	128
.text._ZN7cutlass13device_kernelIN5flash19enable_sm80_to_sm89INS1_16FlashAttnFwdSm80INS1_25CollectiveMainloopFwdSm80ILi8ELi2ELb0EN4cute5tupleIJNS5_1CILi128EEENS7_ILi64EEENS7_ILi192EEEEEELi192ENS_6half_tEfNS_4arch4Sm80ELb0ELb1ELb1ELb1ELb0ELb1ELb1ELb1EEENS1_21CollectiveEpilogueFwdINS6_IJS8_SA_S9_EEENS6_IJNS7_ILi1EEESI_SI_EEESC_SE_Li256ELb1ELb1ELb1ELb0EEENS1_36VarlenDynamicPersistentTileSchedulerILi128ELi64ELi256ELi256ELb1ELb1ELb0ELb1ELb0ELb1EEEEEEEEEvNT_6ParamsE:
        .type           _ZN7cutlass13device_kernelIN5flash19enable_sm80_to_sm89INS1_16FlashAttnFwdSm80INS1_25CollectiveMainloopFwdSm80ILi8ELi2ELb0EN4cute5tupleIJNS5_1CILi128EEENS7_ILi64EEENS7_ILi192EEEEEELi192ENS_6half_tEfNS_4arch4Sm80ELb0ELb1ELb1ELb1ELb0ELb1ELb1ELb1EEENS1_21CollectiveEpilogueFwdINS6_IJS8_SA_S9_EEENS6_IJNS7_ILi1EEESI_SI_EEESC_SE_Li256ELb1ELb1ELb1ELb0EEENS1_36VarlenDynamicPersistentTileSchedulerILi128ELi64ELi256ELi256ELb1ELb1ELb0ELb1ELb0ELb1EEEEEEEEEvNT_6ParamsE,@function
        .size           _ZN7cutlass13device_kernelIN5flash19enable_sm80_to_sm89INS1_16FlashAttnFwdSm80INS1_25CollectiveMainloopFwdSm80ILi8ELi2ELb0EN4cute5tupleIJNS5_1CILi128EEENS7_ILi64EEENS7_ILi192EEEEEELi192ENS_6half_tEfNS_4arch4Sm80ELb0ELb1ELb1ELb1ELb0ELb1ELb1ELb1EEENS1_21CollectiveEpilogueFwdINS6_IJS8_SA_S9_EEENS6_IJNS7_ILi1EEESI_SI_EEESC_SE_Li256ELb1ELb1ELb1ELb0EEENS1_36VarlenDynamicPersistentTileSchedulerILi128ELi64ELi256ELi256ELb1ELb1ELb0ELb1ELb0ELb1EEEEEEEEEvNT_6ParamsE,(.L_x_32 - _ZN7cutlass13device_kernelIN5flash19enable_sm80_to_sm89INS1_16FlashAttnFwdSm80INS1_25CollectiveMainloopFwdSm80ILi8ELi2ELb0EN4cute5tupleIJNS5_1CILi128EEENS7_ILi64EEENS7_ILi192EEEEEELi192ENS_6half_tEfNS_4arch4Sm80ELb0ELb1ELb1ELb1ELb0ELb1ELb1ELb1EEENS1_21CollectiveEpilogueFwdINS6_IJS8_SA_S9_EEENS6_IJNS7_ILi1EEESI_SI_EEESC_SE_Li256ELb1ELb1ELb1ELb0EEENS1_36VarlenDynamicPersistentTileSchedulerILi128ELi64ELi256ELi256ELb1ELb1ELb0ELb1ELb0ELb1EEEEEEEEEvNT_6ParamsE)
        .other          _ZN7cutlass13device_kernelIN5flash19enable_sm80_to_sm89INS1_16FlashAttnFwdSm80INS1_25CollectiveMainloopFwdSm80ILi8ELi2ELb0EN4cute5tupleIJNS5_1CILi128EEENS7_ILi64EEENS7_ILi192EEEEEELi192ENS_6half_tEfNS_4arch4Sm80ELb0ELb1ELb1ELb1ELb0ELb1ELb1ELb1EEENS1_21CollectiveEpilogueFwdINS6_IJS8_SA_S9_EEENS6_IJNS7_ILi1EEESI_SI_EEESC_SE_Li256ELb1ELb1ELb1ELb0EEENS1_36VarlenDynamicPersistentTileSchedulerILi128ELi64ELi256ELi256ELb1ELb1ELb0ELb1ELb0ELb1EEEEEEEEEvNT_6ParamsE,@"STO_CUDA_ENTRY STV_DEFAULT"
_ZN7cutlass13device_kernelIN5flash19enable_sm80_to_sm89INS1_16FlashAttnFwdSm80INS1_25CollectiveMainloopFwdSm80ILi8ELi2ELb0EN4cute5tupleIJNS5_1CILi128EEENS7_ILi64EEENS7_ILi192EEEEEELi192ENS_6half_tEfNS_4arch4Sm80ELb0ELb1ELb1ELb1ELb0ELb1ELb1ELb1EEENS1_21CollectiveEpilogueFwdINS6_IJS8_SA_S9_EEENS6_IJNS7_ILi1EEESI_SI_EEESC_SE_Li256ELb1ELb1ELb1ELb0EEENS1_36VarlenDynamicPersistentTileSchedulerILi128ELi64ELi256ELi256ELb1ELb1ELb0ELb1ELb0ELb1EEEEEEEEEvNT_6ParamsE:
[----:B------:R-:W-:Y:S01]  /*0000*/  LDC R1, c[0x0][0x37c] ;  /* 0x0000df00ff017b82 */ /* 0x000fe20000000800 */
[----:B------:R-:W-:Y:S05]  /*0010*/  EXIT ;  /* 0x000000000000794d */ /* 0x000fea0003800000 */
.L_x_14:
        /* <DEDUP_REMOVED lines=14> */
.L_x_32:


//--------------------- .text._ZN7cutlass13device_kernelIN5flash19enable_sm80_to_sm89INS1_16FlashAttnFwdSm80INS1_25CollectiveMainloopFwdSm80ILi8ELi2ELb1EN4cute5tupleIJNS5_1CILi128EEENS7_ILi96EEENS7_ILi192EEEEEELi192ENS_6half_tEfNS_4arch4Sm80ELb1ELb0ELb1ELb0ELb0ELb0ELb1ELb1EEENS1_21CollectiveEpilogueFwdINS6_IJS8_SA_S9_EEENS6_IJNS7_ILi1EEESI_SI_EEESC_SE_Li256ELb0ELb1ELb1ELb0EEENS1_30DynamicPersistentTileSchedulerILi256ELi256ELb1ELb1ELb0EEEEEEEEEvNT_6ParamsE --------------------------
	.section	.text._ZN7cutlass13device_kernelIN5flash19enable_sm80_to_sm89INS1_16FlashAttnFwdSm80INS1_25CollectiveMainloopFwdSm80ILi8ELi2ELb1EN4cute5tupleIJNS5_1CILi128EEENS7_ILi96EEENS7_ILi192EEEEEELi192ENS_6half_tEfNS_4arch4Sm80ELb1ELb0ELb1ELb0ELb0ELb0ELb1ELb1EEENS1_21CollectiveEpilogueFwdINS6_IJS8_SA_S9_EEENS6_IJNS7_ILi1EEESI_SI_EEESC_SE_Li256ELb0ELb1ELb1ELb0EEENS1_30DynamicPersistentTileSchedulerILi256ELi256ELb1ELb1ELb0EEEEEEEEEvNT_6ParamsE,"ax",@progbits
	.align	128
.text._ZN7cutlass13device_kernelIN5flash19enable_sm80_to_sm89INS1_16FlashAttnFwdSm80INS1_25CollectiveMainloopFwdSm80ILi8ELi2ELb1EN4cute5tupleIJNS5_1CILi128EEENS7_ILi96EEENS7_ILi192EEEEEELi192ENS_6half_tEfNS_4arch4Sm80ELb1ELb0ELb1ELb0ELb0ELb0ELb1ELb1EEENS1_21CollectiveEpilogueFwdINS6_IJS8_SA_S9_EEENS6_IJNS7_ILi1EEESI_SI_EEESC_SE_Li256ELb0ELb1ELb1ELb0EEENS1_30DynamicPersistentTileSchedulerILi256ELi256ELb1ELb1ELb0EEEEEEEEEvNT_6ParamsE:
        .type           _ZN7cutlass13device_kernelIN5flash19enable_sm80_to_sm89INS1_16FlashAttnFwdSm80INS1_25CollectiveMainloopFwdSm80ILi8ELi2ELb1EN4cute5tupleIJNS5_1CILi128EEENS7_ILi96EEENS7_ILi192EEEEEELi192ENS_6half_tEfNS_4arch4Sm80ELb1ELb0ELb1ELb0ELb0ELb0ELb1ELb1EEENS1_21CollectiveEpilogueFwdINS6_IJS8_SA_S9_EEENS6_IJNS7_ILi1EEESI_SI_EEESC_SE_Li256ELb0ELb1ELb1ELb0EEENS1_30DynamicPersistentTileSchedulerILi256ELi256ELb1ELb1ELb0EEEEEEEEEvNT_6ParamsE,@function
        .size           _ZN7cutlass13device_kernelIN5flash19enable_sm80_to_sm89INS1_16FlashAttnFwdSm80INS1_25CollectiveMainloopFwdSm80ILi8ELi2ELb1EN4cute5tupleIJNS5_1CILi128EEENS7_ILi96EEENS7_ILi192EEEEEELi192ENS_6half_tEfNS_4arch4Sm80ELb1ELb0ELb1ELb0ELb0ELb0ELb1ELb1EEENS1_21CollectiveEpilogueFwdINS6_IJS8_SA_S9_EEENS6_IJNS7_ILi1EEESI_SI_EEESC_SE_Li256ELb0ELb1ELb1ELb0EEENS1_30DynamicPersistentTileSchedulerILi256ELi256ELb1ELb1ELb0EEEEEEEEEvNT_6ParamsE,(.L_x_33 - _ZN7cutlass13device_kernelIN5flash19enable_sm80_to_sm89INS1_16FlashAttnFwdSm80INS1_25CollectiveMainloopFwdSm80ILi8ELi2ELb1EN4cute5tupleIJNS5_1CILi128EEENS7_ILi96EEENS7_ILi192EEEEEELi192ENS_6half_tEfNS_4arch4Sm80ELb1ELb0ELb1ELb0ELb0ELb0ELb1ELb1EEENS1_21CollectiveEpilogueFwdINS6_IJS8_SA_S9_EEENS6_IJNS7_ILi1EEESI_SI_EEESC_SE_Li256ELb0ELb1ELb1ELb0EEENS1_30DynamicPersistentTileSchedulerILi256ELi256ELb1ELb1ELb0EEEEEEEEEvNT_6ParamsE)
        .other          _ZN7cutlass13device_kernelIN5flash19enable_sm80_to_sm89INS1_16FlashAttnFwdSm80INS1_25CollectiveMainloopFwdSm80ILi8ELi2ELb1EN4cute5tupleIJNS5_1CILi128EEENS7_ILi96EEENS7_ILi192EEEEEELi192ENS_6half_tEfNS_4arch4Sm80ELb1ELb0ELb1ELb0ELb0ELb0ELb1ELb1EEENS1_21CollectiveEpilogueFwdINS6_IJS8_SA_S9_EEENS6_IJNS7_ILi1EEESI_SI_EEESC_SE_Li256ELb0ELb1ELb1ELb0EEENS1_30DynamicPersistentTileSchedulerILi256ELi256ELb1ELb1ELb0EEEEEEEEEvNT_6ParamsE,@"STO_CUDA_ENTRY STV_DEFAULT"
_ZN7cutlass13device_kernelIN5flash19enable_sm80_to_sm89INS1_16FlashAttnFwdSm80INS1_25CollectiveMainloopFwdSm80ILi8ELi2ELb1EN4cute5tupleIJNS5_1CILi128EEENS7_ILi96EEENS7_ILi192EEEEEELi192ENS_6half_tEfNS_4arch4Sm80ELb1ELb0ELb1ELb0ELb0ELb0ELb1ELb1EEENS1_21CollectiveEpilogueFwdINS6_IJS8_SA_S9_EEENS6_IJNS7_ILi1EEESI_SI_EEESC_SE_Li256ELb0ELb1ELb1ELb0EEENS1_30DynamicPersistentTileSchedulerILi256ELi256ELb1ELb1ELb0EEEEEEEEEvNT_6ParamsE:
[----:B------:R-:W-:Y:S01]  /*0000*/  LDC R1, c[0x0][0x37c] ;  /* 0x0000df00ff017b82 */ /* 0x000fe20000000800 */
[----:B------:R-:W-:Y:S05]  /*0010*/  EXIT ;  /* 0x000000000000794d */ /* 0x000fea0003800000 */
.L_x_15:
        /* <DEDUP_REMOVED lines=14> */
.L_x_33:


//--------------------- .text._ZN7cutlass13device_kernelIN5flash19enable_sm80_to_sm89INS1_16FlashAttnFwdSm80INS1_25CollectiveMainloopFwdSm80ILi8ELi2ELb0EN4cute5tupleIJNS5_1CILi128EEENS7_ILi64EEENS7_ILi192EEEEEELi192ENS_6half_tEfNS_4arch4Sm80ELb1ELb0ELb1ELb1ELb0ELb0ELb1ELb1EEENS1_21CollectiveEpilogueFwdINS6_IJS8_SA_S9_EEENS6_IJNS7_ILi1EEESI_SI_EEESC_SE_Li256ELb1ELb1ELb1ELb0EEENS1_36VarlenDynamicPersistentTileSchedulerILi128ELi64ELi256ELi256ELb1ELb1ELb0ELb1ELb1ELb1EEEEEEEEEvNT_6ParamsE --------------------------
	.section	.text._ZN7cutlass13device_kernelIN5flash19enable_sm80_to_sm89INS1_16FlashAttnFwdSm80INS1_25CollectiveMainloopFwdSm80ILi8ELi2ELb0EN4cute5tupleIJNS5_1CILi128EEENS7_ILi64EEENS7_ILi192EEEEEELi192ENS_6half_tEfNS_4arch4Sm80ELb1ELb0ELb1ELb1ELb0ELb0ELb1ELb1EEENS1_21CollectiveEpilogueFwdINS6_IJS8_SA_S9_EEENS6_IJNS7_ILi1EEESI_SI_EEESC_SE_Li256ELb1ELb1ELb1ELb0EEENS1_36VarlenDynamicPersistentTileSchedulerILi128ELi64ELi256ELi256ELb1ELb1ELb0ELb1ELb1ELb1EEEEEEEEEvNT_6ParamsE,"ax",@progbits
	.align	128
.text._ZN7cutlass13device_kernelIN5flash19enable_sm80_to_sm89INS1_16FlashAttnFwdSm80INS1_25CollectiveMainloopFwdSm80ILi8ELi2ELb0EN4cute5tupleIJNS5_1CILi128EEENS7_ILi64EEENS7_ILi192EEEEEELi192ENS_6half_tEfNS_4arch4Sm80ELb1ELb0ELb1ELb1ELb0ELb0ELb1ELb1EEENS1_21CollectiveEpilogueFwdINS6_IJS8_SA_S9_EEENS6_IJNS7_ILi1EEESI_SI_EEESC_SE_Li256ELb1ELb1ELb1ELb0EEENS1_36VarlenDynamicPersistentTileSchedulerILi128ELi64ELi256ELi256ELb1ELb1ELb0ELb1ELb1ELb1EEEEEEEEEvNT_6ParamsE:
        .type           _ZN7cutlass13device_kernelIN5flash19enable_sm80_to_sm89INS1_16FlashAttnFwdSm80INS1_25CollectiveMainloopFwdSm80ILi8ELi2ELb0EN4cute5tupleIJNS5_1CILi128EEENS7_ILi64EEENS7_ILi192EEEEEELi192ENS_6half_tEfNS_4arch4Sm80ELb1ELb0ELb1ELb1ELb0ELb0ELb1ELb1EEENS1_21CollectiveEpilogueFwdINS6_IJS8_SA_S9_EEENS6_IJNS7_ILi1EEESI_SI_EEESC_SE_Li256ELb1ELb1ELb1ELb0EEENS1_36VarlenDynamicPersistentTileSchedulerILi128ELi64ELi256ELi256ELb1ELb1ELb0ELb1ELb1ELb1EEEEEEEEEvNT_6ParamsE,@function
        .size           _ZN7cutlass13device_kernelIN5flash19enable_sm80_to_sm89INS1_16FlashAttnFwdSm80INS1_25CollectiveMainloopFwdSm80ILi8ELi2ELb0EN4cute5tupleIJNS5_1CILi128EEENS7_ILi64EEENS7_ILi192EEEEEELi192ENS_6half_tEfNS_4arch4Sm80ELb1ELb0ELb1ELb1ELb0ELb0ELb1ELb1EEENS1_21CollectiveEpilogueFwdINS6_IJS8_SA_S9_EEENS6_IJNS7_ILi1EEESI_SI_EEESC_SE_Li256ELb1ELb1ELb1ELb0EEENS1_36VarlenDynamicPersistentTileSchedulerILi128ELi64ELi256ELi256ELb1ELb1ELb0ELb1ELb1ELb1EEEEEEEEEvNT_6ParamsE,(.L_x_34 - _ZN7cutlass13device_kernelIN5flash19enable_sm80_to_sm89INS1_16FlashAttnFwdSm80INS1_25CollectiveMainloopFwdSm80ILi8ELi2ELb0EN4cute5tupleIJNS5_1CILi128EEENS7_ILi64EEENS7_ILi192EEEEEELi192ENS_6half_tEfNS_4arch4Sm80ELb1ELb0ELb1ELb1ELb0ELb0ELb1ELb1EEENS1_21CollectiveEpilogueFwdINS6_IJS8_SA_S9_EEENS6_IJNS7_ILi1EEESI_SI_EEESC_SE_Li256ELb1ELb1ELb1ELb0EEENS1_36VarlenDynamicPersistentTileSchedulerILi128ELi64ELi256ELi256ELb1ELb1ELb0ELb1ELb1ELb1EEEEEEEEEvNT_6ParamsE)
        .other          _ZN7cutlass13device_kernelIN5flash19enable_sm80_to_sm89INS1_16FlashAttnFwdSm80INS1_25CollectiveMainloopFwdSm80ILi8ELi2ELb0EN4cute5tupleIJNS5_1CILi128EEENS7_ILi64EEENS7_ILi192EEEEEELi192ENS_6half_tEfNS_4arch4Sm80ELb1ELb0ELb1ELb1ELb0ELb0ELb1ELb1EEENS1_21CollectiveEpilogueFwdINS6_IJS8_SA_S9_EEENS6_IJNS7_ILi1EEESI_SI_EEESC_SE_Li256ELb1ELb1ELb1ELb0EEENS1_36VarlenDynamicPersistentTileSchedulerILi128ELi64ELi256ELi256ELb1ELb1ELb0ELb1ELb1ELb1EEEEEEEEEvNT_6ParamsE,@"STO_CUDA_ENTRY STV_DEFAULT"
_ZN7cutlass13device_kernelIN5flash19enable_sm80_to_sm89INS1_16FlashAttnFwdSm80INS1_25CollectiveMainloopFwdSm80ILi8ELi2ELb0EN4cute5tupleIJNS5_1CILi128EEENS7_ILi64EEENS7_ILi192EEEEEELi192ENS_6half_tEfNS_4arch4Sm80ELb1ELb0ELb1ELb1ELb0ELb0ELb1ELb1EEENS1_21CollectiveEpilogueFwdINS6_IJS8_SA_S9_EEENS6_IJNS7_ILi1EEESI_SI_EEESC_SE_Li256ELb1ELb1ELb1ELb0EEENS1_36VarlenDynamicPersistentTileSchedulerILi128ELi64ELi256ELi256ELb1ELb1ELb0ELb1ELb1ELb1EEEEEEEEEvNT_6ParamsE:
[----:B------:R-:W-:Y:S01]  /*0000*/  LDC R1, c[0x0][0x37c] ;  /* 0x0000df00ff017b82 */ /* 0x000fe20000000800 */
[----:B------:R-:W-:Y:S05]  /*0010*/  EXIT ;  /* 0x000000000000794d */ /* 0x000fea0003800000 */
.L_x_16:
        /* <DEDUP_REMOVED lines=14> */
.L_x_34:


//--------------------- .text._ZN7cutlass13device_kernelIN5flash19enable_sm80_to_sm89INS1_16FlashAttnFwdSm80INS1_25CollectiveMainloopFwdSm80ILi8ELi2ELb0EN4cute5tupleIJNS5_1CILi128EEENS7_ILi64EEENS7_ILi192EEEEEELi192ENS_6half_tEfNS_4arch4Sm80ELb1ELb0ELb1ELb1ELb0ELb1ELb1ELb1EEENS1_21CollectiveEpilogueFwdINS6_IJS8_SA_S9_EEENS6_IJNS7_ILi1EEESI_SI_EEESC_SE_Li256ELb1ELb1ELb1ELb0EEENS1_36VarlenDynamicPersistentTileSchedulerILi128ELi64ELi256ELi256ELb1ELb1ELb0ELb1ELb1ELb1EEEEEEEEEvNT_6ParamsE --------------------------
	.section	.text._ZN7cutlass13device_kernelIN5flash19enable_sm80_to_sm89INS1_16FlashAttnFwdSm80INS1_25CollectiveMainloopFwdSm80ILi8ELi2ELb0EN4cute5tupleIJNS5_1CILi128EEENS7_ILi64EEENS7_ILi192EEEEEELi192ENS_6half_tEfNS_4arch4Sm80ELb1ELb0ELb1ELb1ELb0ELb1ELb1ELb1EEENS1_21CollectiveEpilogueFwdINS6_IJS8_SA_S9_EEENS6_IJNS7_ILi1EEESI_SI_EEESC_SE_Li256ELb1ELb1ELb1ELb0EEENS1_36VarlenDynamicPersistentTileSchedulerILi128ELi64ELi256ELi256ELb1ELb1ELb0ELb1ELb1ELb1EEEEEEEEEvNT_6ParamsE,"ax",@progbits
	.align	128
.text._ZN7cutlass13device_kernelIN5flash19enable_sm80_to_sm89INS1_16FlashAttnFwdSm80INS1_25CollectiveMainloopFwdSm80ILi8ELi2ELb0EN4cute5tupleIJNS5_1CILi128EEENS7_ILi64EEENS7_ILi192EEEEEELi192ENS_6half_tEfNS_4arch4Sm80ELb1ELb0ELb1ELb1ELb0ELb1ELb1ELb1EEENS1_21CollectiveEpilogueFwdINS6_IJS8_SA_S9_EEENS6_IJNS7_ILi1EEESI_SI_EEESC_SE_Li256ELb1ELb1ELb1ELb0EEENS1_36VarlenDynamicPersistentTileSchedulerILi128ELi64ELi256ELi256ELb1ELb1ELb0ELb1ELb1ELb1EEEEEEEEEvNT_6ParamsE:
        .type           _ZN7cutlass13device_kernelIN5flash19enable_sm80_to_sm89INS1_16FlashAttnFwdSm80INS1_25CollectiveMainloopFwdSm80ILi8ELi2ELb0EN4cute5tupleIJNS5_1CILi128EEENS7_ILi64EEENS7_ILi192EEEEEELi192ENS_6half_tEfNS_4arch4Sm80ELb1ELb0ELb1ELb1ELb0ELb1ELb1ELb1EEENS1_21CollectiveEpilogueFwdINS6_IJS8_SA_S9_EEENS6_IJNS7_ILi1EEESI_SI_EEESC_SE_Li256ELb1ELb1ELb1ELb0EEENS1_36VarlenDynamicPersistentTileSchedulerILi128ELi64ELi256ELi256ELb1ELb1ELb0ELb1ELb1ELb1EEEEEEEEEvNT_6ParamsE,@function
        .size           _ZN7cutlass13device_kernelIN5flash19enable_sm80_to_sm89INS1_16FlashAttnFwdSm80INS1_25CollectiveMainloopFwdSm80ILi8ELi2ELb0EN4cute5tupleIJNS5_1CILi128EEENS7_ILi64EEENS7_ILi192EEEEEELi192ENS_6half_tEfNS_4arch4Sm80ELb1ELb0ELb1ELb1ELb0ELb1ELb1ELb1EEENS1_21CollectiveEpilogueFwdINS6_IJS8_SA_S9_EEENS6_IJNS7_ILi1EEESI_SI_EEESC_SE_Li256ELb1ELb1ELb1ELb0EEENS1_36VarlenDynamicPersistentTileSchedulerILi128ELi64ELi256ELi256ELb1ELb1ELb0ELb1ELb1ELb1EEEEEEEEEvNT_6ParamsE,(.L_x_35 - _ZN7cutlass13device_kernelIN5flash19enable_sm80_to_sm89INS1_16FlashAttnFwdSm80INS1_25CollectiveMainloopFwdSm80ILi8ELi2ELb0EN4cute5tupleIJNS5_1CILi128EEENS7_ILi64EEENS7_ILi192EEEEEELi192ENS_6half_tEfNS_4arch4Sm80ELb1ELb0ELb1ELb1ELb0ELb1ELb1ELb1EEENS1_21CollectiveEpilogueFwdINS6_IJS8_SA_S9_EEENS6_IJNS7_ILi1EEESI_SI_EEESC_SE_Li256ELb1ELb1ELb1ELb0EEENS1_36VarlenDynamicPersistentTileSchedulerILi128ELi64ELi256ELi256ELb1ELb1ELb0ELb1ELb1ELb1EEEEEEEEEvNT_6ParamsE)
        .other          _ZN7cutlass13device_kernelIN5flash19enable_sm80_to_sm89INS1_16FlashAttnFwdSm80INS1_25CollectiveMainloopFwdSm80ILi8ELi2ELb0EN4cute5tupleIJNS5_1CILi128EEENS7_ILi64EEENS7_ILi192EEEEEELi192ENS_6half_tEfNS_4arch4Sm80ELb1ELb0ELb1ELb1ELb0ELb1ELb1ELb1EEENS1_21CollectiveEpilogueFwdINS6_IJS8_SA_S9_EEENS6_IJNS7_ILi1EEESI_SI_EEESC_SE_Li256ELb1ELb1ELb1ELb0EEENS1_36VarlenDynamicPersistentTileSchedulerILi128ELi64ELi256ELi256ELb1ELb1ELb0ELb1ELb1ELb1EEEEEEEEEvNT_6ParamsE,@"STO_CUDA_ENTRY STV_DEFAULT"
_ZN7cutlass13device_kernelIN5flash19enable_sm80_to_sm89INS1_16FlashAttnFwdSm80INS1_25CollectiveMainloopFwdSm80ILi8ELi2ELb0EN4cute5tupleIJNS5_1CILi128EEENS7_ILi64EEENS7_ILi192EEEEEELi192ENS_6half_tEfNS_4arch4Sm80ELb1ELb0ELb1ELb1ELb0ELb1ELb1ELb1EEENS1_21CollectiveEpilogueFwdINS6_IJS8_SA_S9_EEENS6_IJNS7_ILi1EEESI_SI_EEESC_SE_Li256ELb1ELb1ELb1ELb0EEENS1_36VarlenDynamicPersistentTileSchedulerILi128ELi64ELi256ELi256ELb1ELb1ELb0ELb1ELb1ELb1EEEEEEEEEvNT_6ParamsE:
[----:B------:R-:W-:Y:S01]  /*0000*/  LDC R1, c[0x0][0x37c] ;  /* 0x0000df00ff017b82 */ /* 0x000fe20000000800 */
[----:B------:R-:W-:Y:S05]  /*0010*/  EXIT ;  /* 0x000000000000794d */ /* 0x000fea0003800000 */
.L_x_17:
        /* <DEDUP_REMOVED lines=14> */
.L_x_35:


//--------------------- .nv.shared.reserved.0     --------------------------
	.section	.nv.shared.reserved.0,"aw",@nobits
	.weak		__nv_reservedSMEM_offset_0_alias
	.size		__nv_reservedSMEM_offset_0_alias, 0, 64
	.other		__nv_reservedSMEM_offset_0_alias,@"STO_CUDA_RESERVED_SHARED STV_DEFAULT"
__nv_reservedSMEM_offset_0_alias:
	.zero		0
	.zero		64


//--------------------- .nv.global                --------------------------
	.section	.nv.global,"aw",@nobits
.nv.global:
	.type		_ZN80_INTERNAL_2d1af1fc_44_flash_fwd_hdim192_fp16_split_softcap_sm80_cu_49158569_32674cute1_E,@object
	.size		_ZN80_INTERNAL_2d1af1fc_44_flash_fwd_hdim192_fp16_split_softcap_sm80_cu_49158569_32674cute1_E,(_ZN80_INTERNAL_2d1af1fc_44_flash_fwd_hdim192_fp16_split_softcap_sm80_cu_49158569_32674cuda3std3__45__cpo6cbeginE - _ZN80_INTERNAL_2d1af1fc_44_flash_fwd_hdim192_fp16_split_softcap_sm80_cu_49158569_32674cute1_E)
_ZN80_INTERNAL_2d1af1fc_44_flash_fwd_hdim192_fp16_split_softcap_sm80_cu_49158569_32674cute1_E:
	.zero		1
	.type		_ZN80_INTERNAL_2d1af1fc_44_flash_fwd_hdim192_fp16_split_softcap_sm80_cu_49158569_32674cuda3std3__45__cpo6cbeginE,@object
	.size		_ZN80_INTERNAL_2d1af1fc_44_flash_fwd_hdim192_fp16_split_softcap_sm80_cu_49158569_32674cuda3std3__45__cpo6cbeginE,(_ZN80_INTERNAL_2d1af1fc_44_flash_fwd_hdim192_fp16_split_softcap_sm80_cu_49158569_32674cuda3std3__48in_placeE - _ZN80_INTERNAL_2d1af1fc_44_flash_fwd_hdim192_fp16_split_softcap_sm80_cu_49158569_32674cuda3std3__45__cpo6cbeginE)
_ZN80_INTERNAL_2d1af1fc_44_flash_fwd_hdim192_fp16_split_softcap_sm80_cu_49158569_32674cuda3std3__45__cpo6cbeginE:
	.zero		1
	.type		_ZN80_INTERNAL_2d1af1fc_44_flash_fwd_hdim192_fp16_split_softcap_sm80_cu_49158569_32674cuda3std3__48in_placeE,@object
	.size		_ZN80_INTERNAL_2d1af1fc_44_flash_fwd_hdim192_fp16_split_softcap_sm80_cu_49158569_32674cuda3std3__48in_placeE,(_ZN80_INTERNAL_2d1af1fc_44_flash_fwd_hdim192_fp16_split_softcap_sm80_cu_49158569_32674cuda3std6ranges3__45__cpo9iter_moveE - _ZN80_INTERNAL_2d1af1fc_44_flash_fwd_hdim192_fp16_split_softcap_sm80_cu_49158569_32674cuda3std3__48in_placeE)
_ZN80_INTERNAL_2d1af1fc_44_flash_fwd_hdim192_fp16_split_softcap_sm80_cu_49158569_32674cuda3std3__48in_placeE:
	.zero		1
	.type		_ZN80_INTERNAL_2d1af1fc_44_flash_fwd_hdim192_fp16_split_softcap_sm80_cu_49158569_32674cuda3std6ranges3__45__cpo9iter_moveE,@object
	.size		_ZN80_INTERNAL_2d1af1fc_44_flash_fwd_hdim192_fp16_split_softcap_sm80_cu_49158569_32674cuda3std6ranges3__45__cpo9iter_moveE,(_ZN80_INTERNAL_2d1af1fc_44_flash_fwd_hdim192_fp16_split_softcap_sm80_cu_49158569_32674cuda3std3__45__cpo5beginE - _ZN80_INTERNAL_2d1af1fc_44_flash_fwd_hdim192_fp16_split_softcap_sm80_cu_49158569_32674cuda3std6ranges3__45__cpo9iter_moveE)
_ZN80_INTERNAL_2d1af1fc_44_flash_fwd_hdim192_fp16_split_softcap_sm80_cu_49158569_32674cuda3std6ranges3__45__cpo9iter_moveE:
	.zero		1
	.type		_ZN80_INTERNAL_2d1af1fc_44_flash_fwd_hdim192_fp16_split_softcap_sm80_cu_49158569_32674cuda3std3__45__cpo5beginE,@object
	.size		_ZN80_INTERNAL_2d1af1fc_44_flash_fwd_hdim192_fp16_split_softcap_sm80_cu_49158569_32674cuda3std3__45__cpo5beginE,(_ZN80_INTERNAL_2d1af1fc_44_flash_fwd_hdim192_fp16_split_softcap_sm80_cu_49158569_32674cuda3std3__482_GLOBAL__N__2d1af1fc_44_flash_fwd_hdim192_fp16_split_softcap_sm80_cu_49158569_32676ignoreE - _ZN80_INTERNAL_2d1af1fc_44_flash_fwd_hdim192_fp16_split_softcap_sm80_cu_49158569_32674cuda3std3__45__cpo5beginE)
_ZN80_INTERNAL_2d1af1fc_44_flash_fwd_hdim192_fp16_split_softcap_sm80_cu_49158569_32674cuda3std3__45__cpo5beginE:
	.zero		1
	.type		_ZN80_INTERNAL_2d1af1fc_44_flash_fwd_hdim192_fp16_split_softcap_sm80_cu_49158569_32674cuda3std3__482_GLOBAL__N__2d1af1fc_44_flash_fwd_hdim192_fp16_split_softcap_sm80_cu_49158569_32676ignoreE,@object
	.size		_ZN80_INTERNAL_2d1af1fc_44_flash_fwd_hdim192_fp16_split_softcap_sm80_cu_49158569_32674cuda3std3__482_GLOBAL__N__2d1af1fc_44_flash_fwd_hdim192_fp16_split_softcap_sm80_cu_49158569_32676ignoreE,(_ZN80_INTERNAL_2d1af1fc_44_flash_fwd_hdim192_fp16_split_softcap_sm80_cu_49158569_32674cute7productE - _ZN80_INTERNAL_2d1af1fc_44_flash_fwd_hdim192_fp16_split_softcap_sm80_cu_49158569_32674cuda3std3__482_GLOBAL__N__2d1af1fc_44_flash_fwd_hdim192_fp16_split_softcap_sm80_cu_49158569_32676ignoreE)
_ZN80_INTERNAL_2d1af1fc_44_flash_fwd_hdim192_fp16_split_softcap_sm80_cu_49158569_32674cuda3std3__482_GLOBAL__N__2d1af1fc_44_flash_fwd_hdim192_fp16_split_softcap_sm80_cu_49158569_32676ignoreE:
	.zero		1
	.type		_ZN80_INTERNAL_2d1af1fc_44_flash_fwd_hdim192_fp16_split_softcap_sm80_cu_49158569_32674cute7productE,@object
	.size		_ZN80_INTERNAL_2d1af1fc_44_flash_fwd_hdim192_fp16_split_softcap_sm80_cu_49158569_32674cute7productE,(_ZN80_INTERNAL_2d1af1fc_44_flash_fwd_hdim192_fp16_split_softcap_sm80_cu_49158569_32674cuda3std3__45__cpo3endE - _ZN80_INTERNAL_2d1af1fc_44_flash_fwd_hdim192_fp16_split_softcap_sm80_cu_49158569_32674cute7productE)
_ZN80_INTERNAL_2d1af1fc_44_flash_fwd_hdim192_fp16_split_softcap_sm80_cu_49158569_32674cute7productE:
	.zero		1
	.type		_ZN80_INTERNAL_2d1af1fc_44_flash_fwd_hdim192_fp16_split_softcap_sm80_cu_49158569_32674cuda3std3__45__cpo3endE,@object
	.size		_ZN80_INTERNAL_2d1af1fc_44_flash_fwd_hdim192_fp16_split_softcap_sm80_cu_49158569_32674cuda3std3__45__cpo3endE,(_ZN80_INTERNAL_2d1af1fc_44_flash_fwd_hdim192_fp16_split_softcap_sm80_cu_49158569_32674cuda3std3__419piecewise_constructE - _ZN80_INTERNAL_2d1af1fc_44_flash_fwd_hdim192_fp16_split_softcap_sm80_cu_49158569_32674cuda3std3__45__cpo3endE)
_ZN80_INTERNAL_2d1af1fc_44_flash_fwd_hdim192_fp16_split_softcap_sm80_cu_49158569_32674cuda3std3__45__cpo3endE:
	.zero		1
	.type		_ZN80_INTERNAL_2d1af1fc_44_flash_fwd_hdim192_fp16_split_softcap_sm80_cu_49158569_32674cuda3std3__419piecewise_constructE,@object
	.size		_ZN80_INTERNAL_2d1af1fc_44_flash_fwd_hdim192_fp16_split_softcap_sm80_cu_49158569_32674cuda3std3__419piecewise_constructE,(_ZN80_INTERNAL_2d1af1fc_44_flash_fwd_hdim192_fp16_split_softcap_sm80_cu_49158569_32674cuda3std3__45__cpo4cendE - _ZN80_INTERNAL_2d1af1fc_44_flash_fwd_hdim192_fp16_split_softcap_sm80_cu_49158569_32674cuda3std3__419piecewise_constructE)
_ZN80_INTERNAL_2d1af1fc_44_flash_fwd_hdim192_fp16_split_softcap_sm80_cu_49158569_32674cuda3std3__419piecewise_constructE:
	.zero		1
	.type		_ZN80_INTERNAL_2d1af1fc_44_flash_fwd_hdim192_fp16_split_softcap_sm80_cu_49158569_32674cuda3std3__45__cpo4cendE,@object
	.size		_ZN80_INTERNAL_2d1af1fc_44_flash_fwd_hdim192_fp16_split_softcap_sm80_cu_49158569_32674cuda3std3__45__cpo4cendE,(_ZN80_INTERNAL_2d1af1fc_44_flash_fwd_hdim192_fp16_split_softcap_sm80_cu_49158569_32674cuda3std6ranges3__45__cpo4swapE - _ZN80_INTERNAL_2d1af1fc_44_flash_fwd_hdim192_fp16_split_softcap_sm80_cu_49158569_32674cuda3std3__45__cpo4cendE)
_ZN80_INTERNAL_2d1af1fc_44_flash_fwd_hdim192_fp16_split_softcap_sm80_cu_49158569_32674cuda3std3__45__cpo4cendE:
	.zero		1
	.type		_ZN80_INTERNAL_2d1af1fc_44_flash_fwd_hdim192_fp16_split_softcap_sm80_cu_49158569_32674cuda3std6ranges3__45__cpo4swapE,@object
	.size		_ZN80_INTERNAL_2d1af1fc_44_flash_fwd_hdim192_fp16_split_softcap_sm80_cu_49158569_32674cuda3std6ranges3__45__cpo4swapE,(.L_7 - _ZN80_INTERNAL_2d1af1fc_44_flash_fwd_hdim192_fp16_split_softcap_sm80_cu_49158569_32674cuda3std6ranges3__45__cpo4swapE)
_ZN80_INTERNAL_2d1af1fc_44_flash_fwd_hdim192_fp16_split_softcap_sm80_cu_49158569_32674cuda3std6ranges3__45__cpo4swapE:
	.zero		1
.L_7:


//--------------------- .nv.constant0._ZN7cutlass13device_kernelIN5flash19enable_sm80_to_sm89INS1_16FlashAttnFwdSm80INS1_25CollectiveMainloopFwdSm80ILi8ELi1ELb1EN4cute5tupleIJNS5_1CILi128EEENS7_ILi96EEENS7_ILi192EEEEEELi192ENS_6half_tEfNS_4arch4Sm80ELb0ELb0ELb1ELb0ELb0ELb0ELb1ELb1EEENS1_21CollectiveEpilogueFwdINS6_IJS8_SA_S9_EEENS6_IJNS7_ILi1EEESI_SI_EEESC_SE_Li256ELb0ELb1ELb1ELb0EEENS1_19SingleTileSchedulerILb0ELb1ELb1ELi128EEEEEEEEEvNT_6ParamsE --------------------------
	.section	.nv.constant0._ZN7cutlass13device_kernelIN5flash19enable_sm80_to_sm89INS1_16FlashAttnFwdSm80INS1_25CollectiveMainloopFwdSm80ILi8ELi1ELb1EN4cute5tupleIJNS5_1CILi128EEENS7_ILi96EEENS7_ILi192EEEEEELi192ENS_6half_tEfNS_4arch4Sm80ELb0ELb0ELb1ELb0ELb0ELb0ELb1ELb1EEENS1_21CollectiveEpilogueFwdINS6_IJS8_SA_S9_EEENS6_IJNS7_ILi1EEESI_SI_EEESC_SE_Li256ELb0ELb1ELb1ELb0EEENS1_19SingleTileSchedulerILb0ELb1ELb1ELi128EEEEEEEEEvNT_6ParamsE,"a",@progbits
	.sectionflags	@""
	.align	4
.nv.constant0._ZN7cutlass13device_kernelIN5flash19enable_sm80_to_sm89INS1_16FlashAttnFwdSm80INS1_25CollectiveMainloopFwdSm80ILi8ELi1ELb1EN4cute5tupleIJNS5_1CILi128EEENS7_ILi96EEENS7_ILi192EEEEEELi192ENS_6half_tEfNS_4arch4Sm80ELb0ELb0ELb1ELb0ELb0ELb0ELb1ELb1EEENS1_21CollectiveEpilogueFwdINS6_IJS8_SA_S9_EEENS6_IJNS7_ILi1EEESI_SI_EEESC_SE_Li256ELb0ELb1ELb1ELb0EEENS1_19SingleTileSchedulerILb0ELb1ELb1ELi128EEEEEEEEEvNT_6ParamsE:
	.zero		1944


//--------------------- .nv.constant0._ZN7cutlass13device_kernelIN5flash19enable_sm80_to_sm89INS1_16FlashAttnFwdSm80INS1_25CollectiveMainloopFwdSm80ILi8ELi1ELb0EN4cute5tupleIJNS5_1CILi128EEENS7_ILi64EEENS7_ILi192EEEEEELi192ENS_6half_tEfNS_4arch4Sm80ELb0ELb0ELb1ELb1ELb0ELb0ELb1ELb1EEENS1_21CollectiveEpilogueFwdINS6_IJS8_SA_S9_EEENS6_IJNS7_ILi1EEESI_SI_EEESC_SE_Li256ELb1ELb1ELb1ELb0EEENS1_36VarlenDynamicPersistentTileSchedulerILi128ELi64ELi256ELi256ELb1ELb1ELb0ELb0ELb1ELb1EEEEEEEEEvNT_6ParamsE --------------------------
	.section	.nv.constant0._ZN7cutlass13device_kernelIN5flash19enable_sm80_to_sm89INS1_16FlashAttnFwdSm80INS1_25CollectiveMainloopFwdSm80ILi8ELi1ELb0EN4cute5tupleIJNS5_1CILi128EEENS7_ILi64EEENS7_ILi192EEEEEELi192ENS_6half_tEfNS_4arch4Sm80ELb0ELb0ELb1ELb1ELb0ELb0ELb1ELb1EEENS1_21CollectiveEpilogueFwdINS6_IJS8_SA_S9_EEENS6_IJNS7_ILi1EEESI_SI_EEESC_SE_Li256ELb1ELb1ELb1ELb0EEENS1_36VarlenDynamicPersistentTileSchedulerILi128ELi64ELi256ELi256ELb1ELb1ELb0ELb0ELb1ELb1EEEEEEEEEvNT_6ParamsE,"a",@progbits
	.sectionflags	@""
	.align	4
.nv.constant0._ZN7cutlass13device_kernelIN5flash19enable_sm80_to_sm89INS1_16FlashAttnFwdSm80INS1_25CollectiveMainloopFwdSm80ILi8ELi1ELb0EN4cute5tupleIJNS5_1CILi128EEENS7_ILi64EEENS7_ILi192EEEEEELi192ENS_6half_tEfNS_4arch4Sm80ELb0ELb0ELb1ELb1ELb0ELb0ELb1ELb1EEENS1_21CollectiveEpilogueFwdINS6_IJS8_SA_S9_EEENS6_IJNS7_ILi1EEESI_SI_EEESC_SE_Li256ELb1ELb1ELb1ELb0EEENS1_36VarlenDynamicPersistentTileSchedulerILi128ELi64ELi256ELi256ELb1ELb1ELb0ELb0ELb1ELb1EEEEEEEEEvNT_6ParamsE:
	.zero		1976


//--------------------- .nv.constant0._ZN7cutlass13device_kernelIN5flash19enable_sm80_to_sm89INS1_16FlashAttnFwdSm80INS1_25CollectiveMainloopFwdSm80ILi8ELi1ELb0EN4cute5tupleIJNS5_1CILi128EEENS7_ILi64EEENS7_ILi192EEEEEELi192ENS_6half_tEfNS_4arch4Sm80ELb0ELb0ELb1ELb1ELb0ELb1ELb1ELb1EEENS1_21CollectiveEpilogueFwdINS6_IJS8_SA_S9_EEENS6_IJNS7_ILi1EEESI_SI_EEESC_SE_Li256ELb1ELb1ELb1ELb0EEENS1_36VarlenDynamicPersistentTileSchedulerILi128ELi64ELi256ELi256ELb1ELb1ELb0ELb0ELb1ELb1EEEEEEEEEvNT_6ParamsE --------------------------
	.section	.nv.constant0._ZN7cutlass13device_kernelIN5flash19enable_sm80_to_sm89INS1_16FlashAttnFwdSm80INS1_25CollectiveMainloopFwdSm80ILi8ELi1ELb0EN4cute5tupleIJNS5_1CILi128EEENS7_ILi64EEENS7_ILi192EEEEEELi192ENS_6half_tEfNS_4arch4Sm80ELb0ELb0ELb1ELb1ELb0ELb1ELb1ELb1EEENS1_21CollectiveEpilogueFwdINS6_IJS8_SA_S9_EEENS6_IJNS7_ILi1EEESI_SI_EEESC_SE_Li256ELb1ELb1ELb1ELb0EEENS1_36VarlenDynamicPersistentTileSchedulerILi128ELi64ELi256ELi256ELb1ELb1ELb0ELb0ELb1ELb1EEEEEEEEEvNT_6ParamsE,"a",@progbits
	.sectionflags	@""
	.align	4
.nv.constant0._ZN7cutlass13device_kernelIN5flash19enable_sm80_to_sm89INS1_16FlashAttnFwdSm80INS1_25CollectiveMainloopFwdSm80ILi8ELi1ELb0EN4cute5tupleIJNS5_1CILi128EEENS7_ILi64EEENS7_ILi192EEEEEELi192ENS_6half_tEfNS_4arch4Sm80ELb0ELb0ELb1ELb1ELb0ELb1ELb1ELb1EEENS1_21CollectiveEpilogueFwdINS6_IJS8_SA_S9_EEENS6_IJNS7_ILi1EEESI_SI_EEESC_SE_Li256ELb1ELb1ELb1ELb0EEENS1_36VarlenDynamicPersistentTileSchedulerILi128ELi64ELi256ELi256ELb1ELb1ELb0ELb0ELb1ELb1EEEEEEEEEvNT_6ParamsE:
	.zero		1976


//--------------------- .nv.constant0._ZN7cutlass13device_kernelIN5flash19enable_sm80_to_sm89INS1_16FlashAttnFwdSm80INS1_25CollectiveMainloopFwdSm80ILi8ELi1ELb0EN4cute5tupleIJNS5_1CILi128EEENS7_ILi64EEENS7_ILi192EEEEEELi192ENS_6half_tEfNS_4arch4Sm80ELb0ELb1ELb1ELb0ELb0ELb0ELb1ELb1EEENS1_21CollectiveEpilogueFwdINS6_IJS8_SA_S9_EEENS6_IJNS7_ILi1EEESI_SI_EEESC_SE_Li256ELb0ELb1ELb1ELb0EEENS1_19SingleTileSchedulerILb0ELb1ELb1ELi128EEEEEEEEEvNT_6ParamsE --------------------------
	.section	.nv.constant0._ZN7cutlass13device_kernelIN5flash19enable_sm80_to_sm89INS1_16FlashAttnFwdSm80INS1_25CollectiveMainloopFwdSm80ILi8ELi1ELb0EN4cute5tupleIJNS5_1CILi128EEENS7_ILi64EEENS7_ILi192EEEEEELi192ENS_6half_tEfNS_4arch4Sm80ELb0ELb1ELb1ELb0ELb0ELb0ELb1ELb1EEENS1_21CollectiveEpilogueFwdINS6_IJS8_SA_S9_EEENS6_IJNS7_ILi1EEESI_SI_EEESC_SE_Li256ELb0ELb1ELb1ELb0EEENS1_19SingleTileSchedulerILb0ELb1ELb1ELi128EEEEEEEEEvNT_6ParamsE,"a",@progbits
	.sectionflags	@""
	.align	4
.nv.constant0._ZN7cutlass13device_kernelIN5flash19enable_sm80_to_sm89INS1_16FlashAttnFwdSm80INS1_25CollectiveMainloopFwdSm80ILi8ELi1ELb0EN4cute5tupleIJNS5_1CILi128EEENS7_ILi64EEENS7_ILi192EEEEEELi192ENS_6half_tEfNS_4arch4Sm80ELb0ELb1ELb1ELb0ELb0ELb0ELb1ELb1EEENS1_21CollectiveEpilogueFwdINS6_IJS8_SA_S9_EEENS6_IJNS7_ILi1EEESI_SI_EEESC_SE_Li256ELb0ELb1ELb1ELb0EEENS1_19SingleTileSchedulerILb0ELb1ELb1ELi128EEEEEEEEEvNT_6ParamsE:
	.zero		1944


//--------------------- .nv.constant0._ZN7cutlass13device_kernelIN5flash19enable_sm80_to_sm89INS1_16FlashAttnFwdSm80INS1_25CollectiveMainloopFwdSm80ILi8ELi1ELb0EN4cute5tupleIJNS5_1CILi128EEENS7_ILi64EEENS7_ILi192EEEEEELi192ENS_6half_tEfNS_4arch4Sm80ELb0ELb1ELb1ELb1ELb0ELb0ELb1ELb1EEENS1_21CollectiveEpilogueFwdINS6_IJS8_SA_S9_EEENS6_IJNS7_ILi1EEESI_SI_EEESC_SE_Li256ELb1ELb1ELb1ELb0EEENS1_36VarlenDynamicPersistentTileSchedulerILi128ELi64ELi256ELi256ELb1ELb1ELb0ELb1ELb0ELb1EEEEEEEEEvNT_6ParamsE --------------------------
	.section	.nv.constant0._ZN7cutlass13device_kernelIN5flash19enable_sm80_to_sm89INS1_16FlashAttnFwdSm80INS1_25CollectiveMainloopFwdSm80ILi8ELi1ELb0EN4cute5tupleIJNS5_1CILi128EEENS7_ILi64EEENS7_ILi192EEEEEELi192ENS_6half_tEfNS_4arch4Sm80ELb0ELb1ELb1ELb1ELb0ELb0ELb1ELb1EEENS1_21CollectiveEpilogueFwdINS6_IJS8_SA_S9_EEENS6_IJNS7_ILi1EEESI_SI_EEESC_SE_Li256ELb1ELb1ELb1ELb0EEENS1_36VarlenDynamicPersistentTileSchedulerILi128ELi64ELi256ELi256ELb1ELb1ELb0ELb1ELb0ELb1EEEEEEEEEvNT_6ParamsE,"a",@progbits
	.sectionflags	@""
	.align	4
.nv.constant0._ZN7cutlass13device_kernelIN5flash19enable_sm80_to_sm89INS1_16FlashAttnFwdSm80INS1_25CollectiveMainloopFwdSm80ILi8ELi1ELb0EN4cute5tupleIJNS5_1CILi128EEENS7_ILi64EEENS7_ILi192EEEEEELi192ENS_6half_tEfNS_4arch4Sm80ELb0ELb1ELb1ELb1ELb0ELb0ELb1ELb1EEENS1_21CollectiveEpilogueFwdINS6_IJS8_SA_S9_EEENS6_IJNS7_ILi1EEESI_SI_EEESC_SE_Li256ELb1ELb1ELb1ELb0EEENS1_36VarlenDynamicPersistentTileSchedulerILi128ELi64ELi256ELi256ELb1ELb1ELb0ELb1ELb0ELb1EEEEEEEEEvNT_6ParamsE:
	.zero		1976


//--------------------- .nv.constant0._ZN7cutlass13device_kernelIN5flash19enable_sm80_to_sm89INS1_16FlashAttnFwdSm80INS1_25CollectiveMainloopFwdSm80ILi8ELi1ELb0EN4cute5tupleIJNS5_1CILi128EEENS7_ILi64EEENS7_ILi192EEEEEELi192ENS_6half_tEfNS_4arch4Sm80ELb0ELb1ELb1ELb1ELb0ELb1ELb1ELb1EEENS1_21CollectiveEpilogueFwdINS6_IJS8_SA_S9_EEENS6_IJNS7_ILi1EEESI_SI_EEESC_SE_Li256ELb1ELb1ELb1ELb0EEENS1_36VarlenDynamicPersistentTileSchedulerILi128ELi64ELi256ELi256ELb1ELb1ELb0ELb1ELb0ELb1EEEEEEEEEvNT_6ParamsE --------------------------
	.section	.nv.constant0._ZN7cutlass13device_kernelIN5flash19enable_sm80_to_sm89INS1_16FlashAttnFwdSm80INS1_25CollectiveMainloopFwdSm80ILi8ELi1ELb0EN4cute5tupleIJNS5_1CILi128EEENS7_ILi64EEENS7_ILi192EEEEEELi192ENS_6half_tEfNS_4arch4Sm80ELb0ELb1ELb1ELb1ELb0ELb1ELb1ELb1EEENS1_21CollectiveEpilogueFwdINS6_IJS8_SA_S9_EEENS6_IJNS7_ILi1EEESI_SI_EEESC_SE_Li256ELb1ELb1ELb1ELb0EEENS1_36VarlenDynamicPersistentTileSchedulerILi128ELi64ELi256ELi256ELb1ELb1ELb0ELb1ELb0ELb1EEEEEEEEEvNT_6ParamsE,"a",@progbits
	.sectionflags	@""
	.align	4
.nv.constant0._ZN7cutlass13device_kernelIN5flash19enable_sm80_to_sm89INS1_16FlashAttnFwdSm80INS1_25CollectiveMainloopFwdSm80ILi8ELi1ELb0EN4cute5tupleIJNS5_1CILi128EEENS7_ILi64EEENS7_ILi192EEEEEELi192ENS_6half_tEfNS_4arch4Sm80ELb0ELb1ELb1ELb1ELb0ELb1ELb1ELb1EEENS1_21CollectiveEpilogueFwdINS6_IJS8_SA_S9_EEENS6_IJNS7_ILi1EEESI_SI_EEESC_SE_Li256ELb1ELb1ELb1ELb0EEENS1_36VarlenDynamicPersistentTileSchedulerILi128ELi64ELi256ELi256ELb1ELb1ELb0ELb1ELb0ELb1EEEEEEEEEvNT_6ParamsE:
	.zero		1976


//--------------------- .nv.constant0._ZN7cutlass13device_kernelIN5flash19enable_sm80_to_sm89INS1_16FlashAttnFwdSm80INS1_25CollectiveMainloopFwdSm80ILi8ELi1ELb1EN4cute5tupleIJNS5_1CILi128EEENS7_ILi96EEENS7_ILi192EEEEEELi192ENS_6half_tEfNS_4arch4Sm80ELb1ELb0ELb1ELb0ELb0ELb0ELb1ELb1EEENS1_21CollectiveEpilogueFwdINS6_IJS8_SA_S9_EEENS6_IJNS7_ILi1EEESI_SI_EEESC_SE_Li256ELb0ELb1ELb1ELb0EEENS1_30DynamicPersistentTileSchedulerILi256ELi256ELb1ELb1ELb0EEEEEEEEEvNT_6ParamsE --------------------------
	.section	.nv.constant0._ZN7cutlass13device_kernelIN5flash19enable_sm80_to_sm89INS1_16FlashAttnFwdSm80INS1_25CollectiveMainloopFwdSm80ILi8ELi1ELb1EN4cute5tupleIJNS5_1CILi128EEENS7_ILi96EEENS7_ILi192EEEEEELi192ENS_6half_tEfNS_4arch4Sm80ELb1ELb0ELb1ELb0ELb0ELb0ELb1ELb1EEENS1_21CollectiveEpilogueFwdINS6_IJS8_SA_S9_EEENS6_IJNS7_ILi1EEESI_SI_EEESC_SE_Li256ELb0ELb1ELb1ELb0EEENS1_30DynamicPersistentTileSchedulerILi256ELi256ELb1ELb1ELb0EEEEEEEEEvNT_6ParamsE,"a",@progbits
	.sectionflags	@""
	.align	4
.nv.constant0._ZN7cutlass13device_kernelIN5flash19enable_sm80_to_sm89INS1_16FlashAttnFwdSm80INS1_25CollectiveMainloopFwdSm80ILi8ELi1ELb1EN4cute5tupleIJNS5_1CILi128EEENS7_ILi96EEENS7_ILi192EEEEEELi192ENS_6half_tEfNS_4arch4Sm80ELb1ELb0ELb1ELb0ELb0ELb0ELb1ELb1EEENS1_21CollectiveEpilogueFwdINS6_IJS8_SA_S9_EEENS6_IJNS7_ILi1EEESI_SI_EEESC_SE_Li256ELb0ELb1ELb1ELb0EEENS1_30DynamicPersistentTileSchedulerILi256ELi256ELb1ELb1ELb0EEEEEEEEEvNT_6ParamsE:
	.zero		1960


//--------------------- .nv.constant0._ZN7cutlass13device_kernelIN5flash19enable_sm80_to_sm89INS1_16FlashAttnFwdSm80INS1_25CollectiveMainloopFwdSm80ILi8ELi1ELb0EN4cute5tupleIJNS5_1CILi128EEENS7_ILi64EEENS7_ILi192EEEEEELi192ENS_6half_tEfNS_4arch4Sm80ELb1ELb0ELb1ELb1ELb0ELb0ELb1ELb1EEENS1_21CollectiveEpilogueFwdINS6_IJS8_SA_S9_EEENS6_IJNS7_ILi1EEESI_SI_EEESC_SE_Li256ELb1ELb1ELb1ELb0EEENS1_36VarlenDynamicPersistentTileSchedulerILi128ELi64ELi256ELi256ELb1ELb1ELb0ELb1ELb1ELb1EEEEEEEEEvNT_6ParamsE --------------------------
	.section	.nv.constant0._ZN7cutlass13device_kernelIN5flash19enable_sm80_to_sm89INS1_16FlashAttnFwdSm80INS1_25CollectiveMainloopFwdSm80ILi8ELi1ELb0EN4cute5tupleIJNS5_1CILi128EEENS7_ILi64EEENS7_ILi192EEEEEELi192ENS_6half_tEfNS_4arch4Sm80ELb1ELb0ELb1ELb1ELb0ELb0ELb1ELb1EEENS1_21CollectiveEpilogueFwdINS6_IJS8_SA_S9_EEENS6_IJNS7_ILi1EEESI_SI_EEESC_SE_Li256ELb1ELb1ELb1ELb0EEENS1_36VarlenDynamicPersistentTileSchedulerILi128ELi64ELi256ELi256ELb1ELb1ELb0ELb1ELb1ELb1EEEEEEEEEvNT_6ParamsE,"a",@progbits
	.sectionflags	@""
	.align	4
.nv.constant0._ZN7cutlass13device_kernelIN5flash19enable_sm80_to_sm89INS1_16FlashAttnFwdSm80INS1_25CollectiveMainloopFwdSm80ILi8ELi1ELb0EN4cute5tupleIJNS5_1CILi128EEENS7_ILi64EEENS7_ILi192EEEEEELi192ENS_6half_tEfNS_4arch4Sm80ELb1ELb0ELb1ELb1ELb0ELb0ELb1ELb1EEENS1_21CollectiveEpilogueFwdINS6_IJS8_SA_S9_EEENS6_IJNS7_ILi1EEESI_SI_EEESC_SE_Li256ELb1ELb1ELb1ELb0EEENS1_36VarlenDynamicPersistentTileSchedulerILi128ELi64ELi256ELi256ELb1ELb1ELb0ELb1ELb1ELb1EEEEEEEEEvNT_6ParamsE:
	.zero		1976


//--------------------- .nv.constant0._ZN7cutlass13device_kernelIN5flash19enable_sm80_to_sm89INS1_16FlashAttnFwdSm80INS1_25CollectiveMainloopFwdSm80ILi8ELi1ELb0EN4cute5tupleIJNS5_1CILi128EEENS7_ILi64EEENS7_ILi192EEEEEELi192ENS_6half_tEfNS_4arch4Sm80ELb1ELb0ELb1ELb1ELb0ELb1ELb1ELb1EEENS1_21CollectiveEpilogueFwdINS6_IJS8_SA_S9_EEENS6_IJNS7_ILi1EEESI_SI_EEESC_SE_Li256ELb1ELb1ELb1ELb0EEENS1_36VarlenDynamicPersistentTileSchedulerILi128ELi64ELi256ELi256ELb1ELb1ELb0ELb1ELb1ELb1EEEEEEEEEvNT_6ParamsE --------------------------
	.section	.nv.constant0._ZN7cutlass13device_kernelIN5flash19enable_sm80_to_sm89INS1_16FlashAttnFwdSm80INS1_25CollectiveMainloopFwdSm80ILi8ELi1ELb0EN4cute5tupleIJNS5_1CILi128EEENS7_ILi64EEENS7_ILi192EEEEEELi192ENS_6half_tEfNS_4arch4Sm80ELb1ELb0ELb1ELb1ELb0ELb1ELb1ELb1EEENS1_21CollectiveEpilogueFwdINS6_IJS8_SA_S9_EEENS6_IJNS7_ILi1EEESI_SI_EEESC_SE_Li256ELb1ELb1ELb1ELb0EEENS1_36VarlenDynamicPersistentTileSchedulerILi128ELi64ELi256ELi256ELb1ELb1ELb0ELb1ELb1ELb1EEEEEEEEEvNT_6ParamsE,"a",@progbits
	.sectionflags	@""
	.align	4
.nv.constant0._ZN7cutlass13device_kernelIN5flash19enable_sm80_to_sm89INS1_16FlashAttnFwdSm80INS1_25CollectiveMainloopFwdSm80ILi8ELi1ELb0EN4cute5tupleIJNS5_1CILi128EEENS7_ILi64EEENS7_ILi192EEEEEELi192ENS_6half_tEfNS_4arch4Sm80ELb1ELb0ELb1ELb1ELb0ELb1ELb1ELb1EEENS1_21CollectiveEpilogueFwdINS6_IJS8_SA_S9_EEENS6_IJNS7_ILi1EEESI_SI_EEESC_SE_Li256ELb1ELb1ELb1ELb0EEENS1_36VarlenDynamicPersistentTileSchedulerILi128ELi64ELi256ELi256ELb1ELb1ELb0ELb1ELb1ELb1EEEEEEEEEvNT_6ParamsE:
	.zero		1976


//--------------------- .nv.constant0._ZN7cutlass13device_kernelIN5flash19enable_sm80_to_sm89INS1_16FlashAttnFwdSm80INS1_25CollectiveMainloopFwdSm80ILi8ELi2ELb1EN4cute5tupleIJNS5_1CILi128EEENS7_ILi96EEENS7_ILi192EEEEEELi192ENS_6half_tEfNS_4arch4Sm80ELb0ELb0ELb1ELb0ELb0ELb0ELb1ELb1EEENS1_21CollectiveEpilogueFwdINS6_IJS8_SA_S9_EEENS6_IJNS7_ILi1EEESI_SI_EEESC_SE_Li256ELb0ELb1ELb1ELb0EEENS1_19SingleTileSchedulerILb0ELb1ELb1ELi128EEEEEEEEEvNT_6ParamsE --------------------------
	.section	.nv.constant0._ZN7cutlass13device_kernelIN5flash19enable_sm80_to_sm89INS1_16FlashAttnFwdSm80INS1_25CollectiveMainloopFwdSm80ILi8ELi2ELb1EN4cute5tupleIJNS5_1CILi128EEENS7_ILi96EEENS7_ILi192EEEEEELi192ENS_6half_tEfNS_4arch4Sm80ELb0ELb0ELb1ELb0ELb0ELb0ELb1ELb1EEENS1_21CollectiveEpilogueFwdINS6_IJS8_SA_S9_EEENS6_IJNS7_ILi1EEESI_SI_EEESC_SE_Li256ELb0ELb1ELb1ELb0EEENS1_19SingleTileSchedulerILb0ELb1ELb1ELi128EEEEEEEEEvNT_6ParamsE,"a",@progbits
	.sectionflags	@""
	.align	4
.nv.constant0._ZN7cutlass13device_kernelIN5flash19enable_sm80_to_sm89INS1_16FlashAttnFwdSm80INS1_25CollectiveMainloopFwdSm80ILi8ELi2ELb1EN4cute5tupleIJNS5_1CILi128EEENS7_ILi96EEENS7_ILi192EEEEEELi192ENS_6half_tEfNS_4arch4Sm80ELb0ELb0ELb1ELb0ELb0ELb0ELb1ELb1EEENS1_21CollectiveEpilogueFwdINS6_IJS8_SA_S9_EEENS6_IJNS7_ILi1EEESI_SI_EEESC_SE_Li256ELb0ELb1ELb1ELb0EEENS1_19SingleTileSchedulerILb0ELb1ELb1ELi128EEEEEEEEEvNT_6ParamsE:
	.zero		1944


//--------------------- .nv.constant0._ZN7cutlass13device_kernelIN5flash19enable_sm80_to_sm89INS1_16FlashAttnFwdSm80INS1_25CollectiveMainloopFwdSm80ILi8ELi2ELb0EN4cute5tupleIJNS5_1CILi128EEENS7_ILi64EEENS7_ILi192EEEEEELi192ENS_6half_tEfNS_4arch4Sm80ELb0ELb0ELb1ELb1ELb0ELb0ELb1ELb1EEENS1_21CollectiveEpilogueFwdINS6_IJS8_SA_S9_EEENS6_IJNS7_ILi1EEESI_SI_EEESC_SE_Li256ELb1ELb1ELb1ELb0EEENS1_36VarlenDynamicPersistentTileSchedulerILi128ELi64ELi256ELi256ELb1ELb1ELb0ELb0ELb1ELb1EEEEEEEEEvNT_6ParamsE --------------------------
	.section	.nv.constant0._ZN7cutlass13device_kernelIN5flash19enable_sm80_to_sm89INS1_16FlashAttnFwdSm80INS1_25CollectiveMainloopFwdSm80ILi8ELi2ELb0EN4cute5tupleIJNS5_1CILi128EEENS7_ILi64EEENS7_ILi192EEEEEELi192ENS_6half_tEfNS_4arch4Sm80ELb0ELb0ELb1ELb1ELb0ELb0ELb1ELb1EEENS1_21CollectiveEpilogueFwdINS6_IJS8_SA_S9_EEENS6_IJNS7_ILi1EEESI_SI_EEESC_SE_Li256ELb1ELb1ELb1ELb0EEENS1_36VarlenDynamicPersistentTileSchedulerILi128ELi64ELi256ELi256ELb1ELb1ELb0ELb0ELb1ELb1EEEEEEEEEvNT_6ParamsE,"a",@progbits
	.sectionflags	@""
	.align	4
.nv.constant0._ZN7cutlass13device_kernelIN5flash19enable_sm80_to_sm89INS1_16FlashAttnFwdSm80INS1_25CollectiveMainloopFwdSm80ILi8ELi2ELb0EN4cute5tupleIJNS5_1CILi128EEENS7_ILi64EEENS7_ILi192EEEEEELi192ENS_6half_tEfNS_4arch4Sm80ELb0ELb0ELb1ELb1ELb0ELb0ELb1ELb1EEENS1_21CollectiveEpilogueFwdINS6_IJS8_SA_S9_EEENS6_IJNS7_ILi1EEESI_SI_EEESC_SE_Li256ELb1ELb1ELb1ELb0EEENS1_36VarlenDynamicPersistentTileSchedulerILi128ELi64ELi256ELi256ELb1ELb1ELb0ELb0ELb1ELb1EEEEEEEEEvNT_6ParamsE:
	.zero		1976


//--------------------- .nv.constant0._ZN7cutlass13device_kernelIN5flash19enable_sm80_to_sm89INS1_16FlashAttnFwdSm80INS1_25CollectiveMainloopFwdSm80ILi8ELi2ELb0EN4cute5tupleIJNS5_1CILi128EEENS7_ILi64EEENS7_ILi192EEEEEELi192ENS_6half_tEfNS_4arch4Sm80ELb0ELb0ELb1ELb1ELb0ELb1ELb1ELb1EEENS1_21CollectiveEpilogueFwdINS6_IJS8_SA_S9_EEENS6_IJNS7_ILi1EEESI_SI_EEESC_SE_Li256ELb1ELb1ELb1ELb0EEENS1_36VarlenDynamicPersistentTileSchedulerILi128ELi64ELi256ELi256ELb1ELb1ELb0ELb0ELb1ELb1EEEEEEEEEvNT_6ParamsE --------------------------
	.section	.nv.constant0._ZN7cutlass13device_kernelIN5flash19enable_sm80_to_sm89INS1_16FlashAttnFwdSm80INS1_25CollectiveMainloopFwdSm80ILi8ELi2ELb0EN4cute5tupleIJNS5_1CILi128EEENS7_ILi64EEENS7_ILi192EEEEEELi192ENS_6half_tEfNS_4arch4Sm80ELb0ELb0ELb1ELb1ELb0ELb1ELb1ELb1EEENS1_21CollectiveEpilogueFwdINS6_IJS8_SA_S9_EEENS6_IJNS7_ILi1EEESI_SI_EEESC_SE_Li256ELb1ELb1ELb1ELb0EEENS1_36VarlenDynamicPersistentTileSchedulerILi128ELi64ELi256ELi256ELb1ELb1ELb0ELb0ELb1ELb1EEEEEEEEEvNT_6ParamsE,"a",@progbits
	.sectionflags	@""
	.align	4
.nv.constant0._ZN7cutlass13device_kernelIN5flash19enable_sm80_to_sm89INS1_16FlashAttnFwdSm80INS1_25CollectiveMainloopFwdSm80ILi8ELi2ELb0EN4cute5tupleIJNS5_1CILi128EEENS7_ILi64EEENS7_ILi192EEEEEELi192ENS_6half_tEfNS_4arch4Sm80ELb0ELb0ELb1ELb1ELb0ELb1ELb1ELb1EEENS1_21CollectiveEpilogueFwdINS6_IJS8_SA_S9_EEENS6_IJNS7_ILi1EEESI_SI_EEESC_SE_Li256ELb1ELb1ELb1ELb0EEENS1_36VarlenDynamicPersistentTileSchedulerILi128ELi64ELi256ELi256ELb1ELb1ELb0ELb0ELb1ELb1EEEEEEEEEvNT_6ParamsE:
	.zero		1976


//--------------------- .nv.constant0._ZN7cutlass13device_kernelIN5flash19enable_sm80_to_sm89INS1_16FlashAttnFwdSm80INS1_25CollectiveMainloopFwdSm80ILi8ELi2ELb0EN4cute5tupleIJNS5_1CILi128EEENS7_ILi64EEENS7_ILi192EEEEEELi192ENS_6half_tEfNS_4arch4Sm80ELb0ELb1ELb1ELb0ELb0ELb0ELb1ELb1EEENS1_21CollectiveEpilogueFwdINS6_IJS8_SA_S9_EEENS6_IJNS7_ILi1EEESI_SI_EEESC_SE_Li256ELb0ELb1ELb1ELb0EEENS1_19SingleTileSchedulerILb0ELb1ELb1ELi128EEEEEEEEEvNT_6ParamsE --------------------------
	.section	.nv.constant0._ZN7cutlass13device_kernelIN5flash19enable_sm80_to_sm89INS1_16FlashAttnFwdSm80INS1_25CollectiveMainloopFwdSm80ILi8ELi2ELb0EN4cute5tupleIJNS5_1CILi128EEENS7_ILi64EEENS7_ILi192EEEEEELi192ENS_6half_tEfNS_4arch4Sm80ELb0ELb1ELb1ELb0ELb0ELb0ELb1ELb1EEENS1_21CollectiveEpilogueFwdINS6_IJS8_SA_S9_EEENS6_IJNS7_ILi1EEESI_SI_EEESC_SE_Li256ELb0ELb1ELb1ELb0EEENS1_19SingleTileSchedulerILb0ELb1ELb1ELi128EEEEEEEEEvNT_6ParamsE,"a",@progbits
	.sectionflags	@""
	.align	4
.nv.constant0._ZN7cutlass13device_kernelIN5flash19enable_sm80_to_sm89INS1_16FlashAttnFwdSm80INS1_25CollectiveMainloopFwdSm80ILi8ELi2ELb0EN4cute5tupleIJNS5_1CILi128EEENS7_ILi64EEENS7_ILi192EEEEEELi192ENS_6half_tEfNS_4arch4Sm80ELb0ELb1ELb1ELb0ELb0ELb0ELb1ELb1EEENS1_21CollectiveEpilogueFwdINS6_IJS8_SA_S9_EEENS6_IJNS7_ILi1EEESI_SI_EEESC_SE_Li256ELb0ELb1ELb1ELb0EEENS1_19SingleTileSchedulerILb0ELb1ELb1ELi128EEEEEEEEEvNT_6ParamsE:
	.zero		1944


//--------------------- .nv.constant0._ZN7cutlass13device_kernelIN5flash19enable_sm80_to_sm89INS1_16FlashAttnFwdSm80INS1_25CollectiveMainloopFwdSm80ILi8ELi2ELb0EN4cute5tupleIJNS5_1CILi128EEENS7_ILi64EEENS7_ILi192EEEEEELi192ENS_6half_tEfNS_4arch4Sm80ELb0ELb1ELb1ELb1ELb0ELb0ELb1ELb1EEENS1_21CollectiveEpilogueFwdINS6_IJS8_SA_S9_EEENS6_IJNS7_ILi1EEESI_SI_EEESC_SE_Li256ELb1ELb1ELb1ELb0EEENS1_36VarlenDynamicPersistentTileSchedulerILi128ELi64ELi256ELi256ELb1ELb1ELb0ELb1ELb0ELb1EEEEEEEEEvNT_6ParamsE --------------------------
	.section	.nv.constant0._ZN7cutlass13device_kernelIN5flash19enable_sm80_to_sm89INS1_16FlashAttnFwdSm80INS1_25CollectiveMainloopFwdSm80ILi8ELi2ELb0EN4cute5tupleIJNS5_1CILi128EEENS7_ILi64EEENS7_ILi192EEEEEELi192ENS_6half_tEfNS_4arch4Sm80ELb0ELb1ELb1ELb1ELb0ELb0ELb1ELb1EEENS1_21CollectiveEpilogueFwdINS6_IJS8_SA_S9_EEENS6_IJNS7_ILi1EEESI_SI_EEESC_SE_Li256ELb1ELb1ELb1ELb0EEENS1_36VarlenDynamicPersistentTileSchedulerILi128ELi64ELi256ELi256ELb1ELb1ELb0ELb1ELb0ELb1EEEEEEEEEvNT_6ParamsE,"a",@progbits
	.sectionflags	@""
	.align	4
.nv.constant0._ZN7cutlass13device_kernelIN5flash19enable_sm80_to_sm89INS1_16FlashAttnFwdSm80INS1_25CollectiveMainloopFwdSm80ILi8ELi2ELb0EN4cute5tupleIJNS5_1CILi128EEENS7_ILi64EEENS7_ILi192EEEEEELi192ENS_6half_tEfNS_4arch4Sm80ELb0ELb1ELb1ELb1ELb0ELb0ELb1ELb1EEENS1_21CollectiveEpilogueFwdINS6_IJS8_SA_S9_EEENS6_IJNS7_ILi1EEESI_SI_EEESC_SE_Li256ELb1ELb1ELb1ELb0EEENS1_36VarlenDynamicPersistentTileSchedulerILi128ELi64ELi256ELi256ELb1ELb1ELb0ELb1ELb0ELb1EEEEEEEEEvNT_6ParamsE:
	.zero		1976


//--------------------- .nv.constant0._ZN7cutlass13device_kernelIN5flash19enable_sm80_to_sm89INS1_16FlashAttnFwdSm80INS1_25CollectiveMainloopFwdSm80ILi8ELi2ELb0EN4cute5tupleIJNS5_1CILi128EEENS7_ILi64EEENS7_ILi192EEEEEELi192ENS_6half_tEfNS_4arch4Sm80ELb0ELb1ELb1ELb1ELb0ELb1ELb1ELb1EEENS1_21CollectiveEpilogueFwdINS6_IJS8_SA_S9_EEENS6_IJNS7_ILi1EEESI_SI_EEESC_SE_Li256ELb1ELb1ELb1ELb0EEENS1_36VarlenDynamicPersistentTileSchedulerILi128ELi64ELi256ELi256ELb1ELb1ELb0ELb1ELb0ELb1EEEEEEEEEvNT_6ParamsE --------------------------
	.section	.nv.constant0._ZN7cutlass13device_kernelIN5flash19enable_sm80_to_sm89INS1_16FlashAttnFwdSm80INS1_25CollectiveMainloopFwdSm80ILi8ELi2ELb0EN4cute5tupleIJNS5_1CILi128EEENS7_ILi64EEENS7_ILi192EEEEEELi192ENS_6half_tEfNS_4arch4Sm80ELb0ELb1ELb1ELb1ELb0ELb1ELb1ELb1EEENS1_21CollectiveEpilogueFwdINS6_IJS8_SA_S9_EEENS6_IJNS7_ILi1EEESI_SI_EEESC_SE_Li256ELb1ELb1ELb1ELb0EEENS1_36VarlenDynamicPersistentTileSchedulerILi128ELi64ELi256ELi256ELb1ELb1ELb0ELb1ELb0ELb1EEEEEEEEEvNT_6ParamsE,"a",@progbits
	.sectionflags	@""
	.align	4
.nv.constant0._ZN7cutlass13device_kernelIN5flash19enable_sm80_to_sm89INS1_16FlashAttnFwdSm80INS1_25CollectiveMainloopFwdSm80ILi8ELi2ELb0EN4cute5tupleIJNS5_1CILi128EEENS7_ILi64EEENS7_ILi192EEEEEELi192ENS_6half_tEfNS_4arch4Sm80ELb0ELb1ELb1ELb1ELb0ELb1ELb1ELb1EEENS1_21CollectiveEpilogueFwdINS6_IJS8_SA_S9_EEENS6_IJNS7_ILi1EEESI_SI_EEESC_SE_Li256ELb1ELb1ELb1ELb0EEENS1_36VarlenDynamicPersistentTileSchedulerILi128ELi64ELi256ELi256ELb1ELb1ELb0ELb1ELb0ELb1EEEEEEEEEvNT_6ParamsE:
	.zero		1976


//--------------------- .nv.constant0._ZN7cutlass13device_kernelIN5flash19enable_sm80_to_sm89INS1_16FlashAttnFwdSm80INS1_25CollectiveMainloopFwdSm80ILi8ELi2ELb1EN4cute5tupleIJNS5_1CILi128EEENS7_ILi96EEENS7_ILi192EEEEEELi192ENS_6half_tEfNS_4arch4Sm80ELb1ELb0ELb1ELb0ELb0ELb0ELb1ELb1EEENS1_21CollectiveEpilogueFwdINS6_IJS8_SA_S9_EEENS6_IJNS7_ILi1EEESI_SI_EEESC_SE_Li256ELb0ELb1ELb1ELb0EEENS1_30DynamicPersistentTileSchedulerILi256ELi256ELb1ELb1ELb0EEEEEEEEEvNT_6ParamsE --------------------------
	.section	.nv.constant0._ZN7cutlass13device_kernelIN5flash19enable_sm80_to_sm89INS1_16FlashAttnFwdSm80INS1_25CollectiveMainloopFwdSm80ILi8ELi2ELb1EN4cute5tupleIJNS5_1CILi128EEENS7_ILi96EEENS7_ILi192EEEEEELi192ENS_6half_tEfNS_4arch4Sm80ELb1ELb0ELb1ELb0ELb0ELb0ELb1ELb1EEENS1_21CollectiveEpilogueFwdINS6_IJS8_SA_S9_EEENS6_IJNS7_ILi1EEESI_SI_EEESC_SE_Li256ELb0ELb1ELb1ELb0EEENS1_30DynamicPersistentTileSchedulerILi256ELi256ELb1ELb1ELb0EEEEEEEEEvNT_6ParamsE,"a",@progbits
	.sectionflags	@""
	.align	4
.nv.constant0._ZN7cutlass13device_kernelIN5flash19enable_sm80_to_sm89INS1_16FlashAttnFwdSm80INS1_25CollectiveMainloopFwdSm80ILi8ELi2ELb1EN4cute5tupleIJNS5_1CILi128EEENS7_ILi96EEENS7_ILi192EEEEEELi192ENS_6half_tEfNS_4arch4Sm80ELb1ELb0ELb1ELb0ELb0ELb0ELb1ELb1EEENS1_21CollectiveEpilogueFwdINS6_IJS8_SA_S9_EEENS6_IJNS7_ILi1EEESI_SI_EEESC_SE_Li256ELb0ELb1ELb1ELb0EEENS1_30DynamicPersistentTileSchedulerILi256ELi256ELb1ELb1ELb0EEEEEEEEEvNT_6ParamsE:
	.zero		1960


//--------------------- .nv.constant0._ZN7cutlass13device_kernelIN5flash19enable_sm80_to_sm89INS1_16FlashAttnFwdSm80INS1_25CollectiveMainloopFwdSm80ILi8ELi2ELb0EN4cute5tupleIJNS5_1CILi128EEENS7_ILi64EEENS7_ILi192EEEEEELi192ENS_6half_tEfNS_4arch4Sm80ELb1ELb0ELb1ELb1ELb0ELb0ELb1ELb1EEENS1_21CollectiveEpilogueFwdINS6_IJS8_SA_S9_EEENS6_IJNS7_ILi1EEESI_SI_EEESC_SE_Li256ELb1ELb1ELb1ELb0EEENS1_36VarlenDynamicPersistentTileSchedulerILi128ELi64ELi256ELi256ELb1ELb1ELb0ELb1ELb1ELb1EEEEEEEEEvNT_6ParamsE --------------------------
	.section	.nv.constant0._ZN7cutlass13device_kernelIN5flash19enable_sm80_to_sm89INS1_16FlashAttnFwdSm80INS1_25CollectiveMainloopFwdSm80ILi8ELi2ELb0EN4cute5tupleIJNS5_1CILi128EEENS7_ILi64EEENS7_ILi192EEEEEELi192ENS_6half_tEfNS_4arch4Sm80ELb1ELb0ELb1ELb1ELb0ELb0ELb1ELb1EEENS1_21CollectiveEpilogueFwdINS6_IJS8_SA_S9_EEENS6_IJNS7_ILi1EEESI_SI_EEESC_SE_Li256ELb1ELb1ELb1ELb0EEENS1_36VarlenDynamicPersistentTileSchedulerILi128ELi64ELi256ELi256ELb1ELb1ELb0ELb1ELb1ELb1EEEEEEEEEvNT_6ParamsE,"a",@progbits
	.sectionflags	@""
	.align	4
.nv.constant0._ZN7cutlass13device_kernelIN5flash19enable_sm80_to_sm89INS1_16FlashAttnFwdSm80INS1_25CollectiveMainloopFwdSm80ILi8ELi2ELb0EN4cute5tupleIJNS5_1CILi128EEENS7_ILi64EEENS7_ILi192EEEEEELi192ENS_6half_tEfNS_4arch4Sm80ELb1ELb0ELb1ELb1ELb0ELb0ELb1ELb1EEENS1_21CollectiveEpilogueFwdINS6_IJS8_SA_S9_EEENS6_IJNS7_ILi1EEESI_SI_EEESC_SE_Li256ELb1ELb1ELb1ELb0EEENS1_36VarlenDynamicPersistentTileSchedulerILi128ELi64ELi256ELi256ELb1ELb1ELb0ELb1ELb1ELb1EEEEEEEEEvNT_6ParamsE:
	.zero		1976


//--------------------- .nv.constant0._ZN7cutlass13device_kernelIN5flash19enable_sm80_to_sm89INS1_16FlashAttnFwdSm80INS1_25CollectiveMainloopFwdSm80ILi8ELi2ELb0EN4cute5tupleIJNS5_1CILi128EEENS7_ILi64EEENS7_ILi192EEEEEELi192ENS_6half_tEfNS_4arch4Sm80ELb1ELb0ELb1ELb1ELb0ELb1ELb1ELb1EEENS1_21CollectiveEpilogueFwdINS6_IJS8_SA_S9_EEENS6_IJNS7_ILi1EEESI_SI_EEESC_SE_Li256ELb1ELb1ELb1ELb0EEENS1_36VarlenDynamicPersistentTileSchedulerILi128ELi64ELi256ELi256ELb1ELb1ELb0ELb1ELb1ELb1EEEEEEEEEvNT_6ParamsE --------------------------
	.section	.nv.constant0._ZN7cutlass13device_kernelIN5flash19enable_sm80_to_sm89INS1_16FlashAttnFwdSm80INS1_25CollectiveMainloopFwdSm80ILi8ELi2ELb0EN4cute5tupleIJNS5_1CILi128EEENS7_ILi64EEENS7_ILi192EEEEEELi192ENS_6half_tEfNS_4arch4Sm80ELb1ELb0ELb1ELb1ELb0ELb1ELb1ELb1EEENS1_21CollectiveEpilogueFwdINS6_IJS8_SA_S9_EEENS6_IJNS7_ILi1EEESI_SI_EEESC_SE_Li256ELb1ELb1ELb1ELb0EEENS1_36VarlenDynamicPersistentTileSchedulerILi128ELi64ELi256ELi256ELb1ELb1ELb0ELb1ELb1ELb1EEEEEEEEEvNT_6ParamsE,"a",@progbits
	.sectionflags	@""
	.align	4
.nv.constant0._ZN7cutlass13device_kernelIN5flash19enable_sm80_to_sm89INS1_16FlashAttnFwdSm80INS1_25CollectiveMainloopFwdSm80ILi8ELi2ELb0EN4cute5tupleIJNS5_1CILi128EEENS7_ILi64EEENS7_ILi192EEEEEELi192ENS_6half_tEfNS_4arch4Sm80ELb1ELb0ELb1ELb1ELb0ELb1ELb1ELb1EEENS1_21CollectiveEpilogueFwdINS6_IJS8_SA_S9_EEENS6_IJNS7_ILi1EEESI_SI_EEESC_SE_Li256ELb1ELb1ELb1ELb0EEENS1_36VarlenDynamicPersistentTileSchedulerILi128ELi64ELi256ELi256ELb1ELb1ELb0ELb1ELb1ELb1EEEEEEEEEvNT_6ParamsE:
	.zero		1976


//--------------------- SYMBOLS --------------------------

	.type		.nv.reservedSmem.offset0,@object
	.size		.nv.reservedSmem.offset0,0x4
